	.target	sm_100a

	.elftype	@"ET_EXEC"


//--------------------- .note.nv.tkinfo           --------------------------
	.section	.note.nv.tkinfo,"",@"SHT_NOTE"
	.sectionflags	@"SHF_NOTE_NV_TKINFO"
	.tkinfo
        /*0018*/ 	.word	0x00000002
        /*0030*/ 	.string	""
        /*0030*/ 	.string	"ptxas"
        /*0030*/ 	.string	"Cuda compilation tools, release 13.0, V13.0.88"
        /*0030*/ 	.string	"Build cuda_13.0.r13.0/compiler.36424714_0"
        /*0030*/ 	.string	"-arch sm_100a -m 64 "



//--------------------- .note.nv.cuinfo           --------------------------
	.section	.note.nv.cuinfo,"",@"SHT_NOTE"
	.sectionflags	@"SHF_NOTE_NV_CUINFO"
        /*0018*/ 	.short	0x0002
        /*001a*/ 	.short	0x0064
        /*001c*/ 	.short	0x0082
	.zero		2


//--------------------- .nv.info                  --------------------------
	.section	.nv.info,"",@"SHT_CUDA_INFO"
	.align	4


	//----- nvinfo : EIATTR_REGCOUNT
	.align		4
        /*0000*/ 	.byte	0x04, 0x2f
        /*0002*/ 	.short	(.L_19 - .L_18)
	.align		4
.L_18:
        /*0004*/ 	.word	index@(_ZN7cutlass13device_kernelINS_4gemm6kernel13GemmUniversalIN4cute5tupleIJiiiiEEENS1_10collective13CollectiveMmaINS1_35MainloopSm100TmaUmmaWarpSpecializedILi8ELi2ELi4ENS5_IJNS4_1CILi1EEESB_SB_EEEEENS5_IJNSA_ILi128EEENSA_ILi64EEESF_EEENS_6half_tENS5_IJlSB_lEEESH_SI_NS4_8TiledMMAINS4_8MMA_AtomIJNS4_20SM100_MMA_F16BF16_SSISH_SH_fLi128ELi64ELNS4_4UMMA5MajorE0ELSN_0ELNSM_7ScaleInE0ELSO_0EEEEEENS4_6LayoutISC_NS5_IJNSA_ILi0EEESS_SS_EEEEENS5_IJNS4_10UnderscoreESV_SV_EEEEENS4_13SM90_TMA_LOADENS4_14ComposedLayoutINS4_7SwizzleILi3ELi4ELi3EEENS4_18smem_ptr_flag_bitsILi16EEENSR_INS5_IJNSA_ILi8EEESF_EEENS5_IJSF_SB_EEEEEEEvNS4_8identityESY_S18_vS19_EENS_8epilogue10collective18CollectiveEpilogueINS1B_23Sm100TmaWarpSpecializedILi3ELi2ELi32ELb1ELb0EEEJSG_NS5_IJNSR_ISE_SB_EENSR_INSA_ILi32EEESB_EEEEESH_SI_SH_SI_NS1B_6fusion15FusionCallbacksIS1F_NS1K_17LinearCombinationISH_fSH_fLNS_15FloatRoundStyleE2EEESG_S1J_JEEENS4_5SM1004TMEM4LOAD26SM100_TMEM_LOAD_32dp32b32xESY_NSZ_INS10_ILi2ELi4ELi3EEES13_NSR_INS5_IJS14_S1H_EEENS5_IJS1H_SB_EEEEEEENS4_39AutoVectorizingCopyWithAssumedAlignmentILi128EEENS4_14SM90_TMA_STOREES1Y_S20_S20_EEEvvEEEEvNT_6ParamsE)
        /*0008*/ 	.word	0x0000006f


	//----- nvinfo : EIATTR_FRAME_SIZE
	.align		4
.L_19:
        /*000c*/ 	.byte	0x04, 0x11
        /*000e*/ 	.short	(.L_21 - .L_20)
	.align		4
.L_20:
        /*0010*/ 	.word	index@($__internal_2_$__cuda_sm10x_tcgen05_guardrail_trap_unallocated_columns_being_dealloced)
        /*0014*/ 	.word	0x00000000


	//----- nvinfo : EIATTR_FRAME_SIZE
	.align		4
.L_21:
        /*0018*/ 	.byte	0x04, 0x11
        /*001a*/ 	.short	(.L_23 - .L_22)
	.align		4
.L_22:
        /*001c*/ 	.word	index@($__internal_1_$__cuda_sm10x_tcgen05_guardrail_trap_phase_invalid_during_alloc)
        /*0020*/ 	.word	0x00000000


	//----- nvinfo : EIATTR_FRAME_SIZE
	.align		4
.L_23:
        /*0024*/ 	.byte	0x04, 0x11
        /*0026*/ 	.short	(.L_25 - .L_24)
	.align		4
.L_24:
        /*0028*/ 	.word	index@($__internal_0_$__cuda_sm10x_tcgen05_guardrail_trap_col_being_dealloced_not_returned_by_alloc)
        /*002c*/ 	.word	0x00000000


	//----- nvinfo : EIATTR_FRAME_SIZE
	.align		4
.L_25:
        /*0030*/ 	.byte	0x04, 0x11
        /*0032*/ 	.short	(.L_27 - .L_26)
	.align		4
.L_26:
        /*0034*/ 	.word	index@(_ZN7cutlass13device_kernelINS_4gemm6kernel13GemmUniversalIN4cute5tupleIJiiiiEEENS1_10collective13CollectiveMmaINS1_35MainloopSm100TmaUmmaWarpSpecializedILi8ELi2ELi4ENS5_IJNS4_1CILi1EEESB_SB_EEEEENS5_IJNSA_ILi128EEENSA_ILi64EEESF_EEENS_6half_tENS5_IJlSB_lEEESH_SI_NS4_8TiledMMAINS4_8MMA_AtomIJNS4_20SM100_MMA_F16BF16_SSISH_SH_fLi128ELi64ELNS4_4UMMA5MajorE0ELSN_0ELNSM_7ScaleInE0ELSO_0EEEEEENS4_6LayoutISC_NS5_IJNSA_ILi0EEESS_SS_EEEEENS5_IJNS4_10UnderscoreESV_SV_EEEEENS4_13SM90_TMA_LOADENS4_14ComposedLayoutINS4_7SwizzleILi3ELi4ELi3EEENS4_18smem_ptr_flag_bitsILi16EEENSR_INS5_IJNSA_ILi8EEESF_EEENS5_IJSF_SB_EEEEEEEvNS4_8identityESY_S18_vS19_EENS_8epilogue10collective18CollectiveEpilogueINS1B_23Sm100TmaWarpSpecializedILi3ELi2ELi32ELb1ELb0EEEJSG_NS5_IJNSR_ISE_SB_EENSR_INSA_ILi32EEESB_EEEEESH_SI_SH_SI_NS1B_6fusion15FusionCallbacksIS1F_NS1K_17LinearCombinationISH_fSH_fLNS_15FloatRoundStyleE2EEESG_S1J_JEEENS4_5SM1004TMEM4LOAD26SM100_TMEM_LOAD_32dp32b32xESY_NSZ_INS10_ILi2ELi4ELi3EEES13_NSR_INS5_IJS14_S1H_EEENS5_IJS1H_SB_EEEEEEENS4_39AutoVectorizingCopyWithAssumedAlignmentILi128EEENS4_14SM90_TMA_STOREES1Y_S20_S20_EEEvvEEEEvNT_6ParamsE)
        /*0038*/ 	.word	0x00000000


	//----- nvinfo : EIATTR_MIN_STACK_SIZE
	.align		4
.L_27:
        /*003c*/ 	.byte	0x04, 0x12
        /*003e*/ 	.short	(.L_29 - .L_28)
	.align		4
.L_28:
        /*0040*/ 	.word	index@(_ZN7cutlass13device_kernelINS_4gemm6kernel13GemmUniversalIN4cute5tupleIJiiiiEEENS1_10collective13CollectiveMmaINS1_35MainloopSm100TmaUmmaWarpSpecializedILi8ELi2ELi4ENS5_IJNS4_1CILi1EEESB_SB_EEEEENS5_IJNSA_ILi128EEENSA_ILi64EEESF_EEENS_6half_tENS5_IJlSB_lEEESH_SI_NS4_8TiledMMAINS4_8MMA_AtomIJNS4_20SM100_MMA_F16BF16_SSISH_SH_fLi128ELi64ELNS4_4UMMA5MajorE0ELSN_0ELNSM_7ScaleInE0ELSO_0EEEEEENS4_6LayoutISC_NS5_IJNSA_ILi0EEESS_SS_EEEEENS5_IJNS4_10UnderscoreESV_SV_EEEEENS4_13SM90_TMA_LOADENS4_14ComposedLayoutINS4_7SwizzleILi3ELi4ELi3EEENS4_18smem_ptr_flag_bitsILi16EEENSR_INS5_IJNSA_ILi8EEESF_EEENS5_IJSF_SB_EEEEEEEvNS4_8identityESY_S18_vS19_EENS_8epilogue10collective18CollectiveEpilogueINS1B_23Sm100TmaWarpSpecializedILi3ELi2ELi32ELb1ELb0EEEJSG_NS5_IJNSR_ISE_SB_EENSR_INSA_ILi32EEESB_EEEEESH_SI_SH_SI_NS1B_6fusion15FusionCallbacksIS1F_NS1K_17LinearCombinationISH_fSH_fLNS_15FloatRoundStyleE2EEESG_S1J_JEEENS4_5SM1004TMEM4LOAD26SM100_TMEM_LOAD_32dp32b32xESY_NSZ_INS10_ILi2ELi4ELi3EEES13_NSR_INS5_IJS14_S1H_EEENS5_IJS1H_SB_EEEEEEENS4_39AutoVectorizingCopyWithAssumedAlignmentILi128EEENS4_14SM90_TMA_STOREES1Y_S20_S20_EEEvvEEEEvNT_6ParamsE)
        /*0044*/ 	.word	0x00000000
.L_29:


//--------------------- .nv.compat                --------------------------
	.section	.nv.compat,"",@"SHT_CUDA_COMPAT_INFO"
	.align	4
        /*0000*/ 	.byte	0x02, 0x09, 0x01, 0x00, 0x02, 0x02, 0x02, 0x00, 0x02, 0x05, 0x05, 0x00, 0x03, 0x07, 0x01, 0x01
        /*0010*/ 	.byte	0x02, 0x03, 0x01, 0x00, 0x02, 0x06, 0x01, 0x00, 0x04, 0x0b, 0x08, 0x00, 0x09, 0x00, 0x00, 0x00
        /*0020*/ 	.byte	0x00, 0x00, 0x00, 0x00


//--------------------- .nv.info._ZN7cutlass13device_kernelINS_4gemm6kernel13GemmUniversalIN4cute5tupleIJiiiiEEENS1_10collective13CollectiveMmaINS1_35MainloopSm100TmaUmmaWarpSpecializedILi8ELi2ELi4ENS5_IJNS4_1CILi1EEESB_SB_EEEEENS5_IJNSA_ILi128EEENSA_ILi64EEESF_EEENS_6half_tENS5_IJlSB_lEEESH_SI_NS4_8TiledMMAINS4_8MMA_AtomIJNS4_20SM100_MMA_F16BF16_SSISH_SH_fLi128ELi64ELNS4_4UMMA5MajorE0ELSN_0ELNSM_7ScaleInE0ELSO_0EEEEEENS4_6LayoutISC_NS5_IJNSA_ILi0EEESS_SS_EEEEENS5_IJNS4_10UnderscoreESV_SV_EEEEENS4_13SM90_TMA_LOADENS4_14ComposedLayoutINS4_7SwizzleILi3ELi4ELi3EEENS4_18smem_ptr_flag_bitsILi16EEENSR_INS5_IJNSA_ILi8EEESF_EEENS5_IJSF_SB_EEEEEEEvNS4_8identityESY_S18_vS19_EENS_8epilogue10collective18CollectiveEpilogueINS1B_23Sm100TmaWarpSpecializedILi3ELi2ELi32ELb1ELb0EEEJSG_NS5_IJNSR_ISE_SB_EENSR_INSA_ILi32EEESB_EEEEESH_SI_SH_SI_NS1B_6fusion15FusionCallbacksIS1F_NS1K_17LinearCombinationISH_fSH_fLNS_15FloatRoundStyleE2EEESG_S1J_JEEENS4_5SM1004TMEM4LOAD26SM100_TMEM_LOAD_32dp32b32xESY_NSZ_INS10_ILi2ELi4ELi3EEES13_NSR_INS5_IJS14_S1H_EEENS5_IJS1H_SB_EEEEEEENS4_39AutoVectorizingCopyWithAssumedAlignmentILi128EEENS4_14SM90_TMA_STOREES1Y_S20_S20_EEEvvEEEEvNT_6ParamsE --------------------------
	.section	.nv.info._ZN7cutlass13device_kernelINS_4gemm6kernel13GemmUniversalIN4cute5tupleIJiiiiEEENS1_10collective13CollectiveMmaINS1_35MainloopSm100TmaUmmaWarpSpecializedILi8ELi2ELi4ENS5_IJNS4_1CILi1EEESB_SB_EEEEENS5_IJNSA_ILi128EEENSA_ILi64EEESF_EEENS_6half_tENS5_IJlSB_lEEESH_SI_NS4_8TiledMMAINS4_8MMA_AtomIJNS4_20SM100_MMA_F16BF16_SSISH_SH_fLi128ELi64ELNS4_4UMMA5MajorE0ELSN_0ELNSM_7ScaleInE0ELSO_0EEEEEENS4_6LayoutISC_NS5_IJNSA_ILi0EEESS_SS_EEEEENS5_IJNS4_10UnderscoreESV_SV_EEEEENS4_13SM90_TMA_LOADENS4_14ComposedLayoutINS4_7SwizzleILi3ELi4ELi3EEENS4_18smem_ptr_flag_bitsILi16EEENSR_INS5_IJNSA_ILi8EEESF_EEENS5_IJSF_SB_EEEEEEEvNS4_8identityESY_S18_vS19_EENS_8epilogue10collective18CollectiveEpilogueINS1B_23Sm100TmaWarpSpecializedILi3ELi2ELi32ELb1ELb0EEEJSG_NS5_IJNSR_ISE_SB_EENSR_INSA_ILi32EEESB_EEEEESH_SI_SH_SI_NS1B_6fusion15FusionCallbacksIS1F_NS1K_17LinearCombinationISH_fSH_fLNS_15FloatRoundStyleE2EEESG_S1J_JEEENS4_5SM1004TMEM4LOAD26SM100_TMEM_LOAD_32dp32b32xESY_NSZ_INS10_ILi2ELi4ELi3EEES13_NSR_INS5_IJS14_S1H_EEENS5_IJS1H_SB_EEEEEEENS4_39AutoVectorizingCopyWithAssumedAlignmentILi128EEENS4_14SM90_TMA_STOREES1Y_S20_S20_EEEvvEEEEvNT_6ParamsE,"",@"SHT_CUDA_INFO"
	.sectionflags	@""
	.align	4


	//----- nvinfo : EIATTR_CUDA_API_VERSION
	.align		4
        /*0000*/ 	.byte	0x04, 0x37
        /*0002*/ 	.short	(.L_31 - .L_30)
.L_30:
        /*0004*/ 	.word	0x00000082


	//----- nvinfo : EIATTR_KPARAM_INFO
	.align		4
.L_31:
        /*0008*/ 	.byte	0x04, 0x17
        /*000a*/ 	.short	(.L_33 - .L_32)
.L_32:
        /*000c*/ 	.word	0x00000000
        /*0010*/ 	.short	0x0000
        /*0012*/ 	.short	0x0000
        /*0014*/ 	.byte	0x00, 0xf0, 0x01, 0x20


	//----- nvinfo : EIATTR_AT_ENTRY_FRAGMENTS
	.align		4
.L_33:
        /*0018*/ 	.byte	0x04, 0x4f
        /*001a*/ 	.short	(.L_35 - .L_34)


	//   ....[0]....
.L_34:
        /*001c*/ 	.word	0x00000006


	//----- nvinfo : EIATTR_RESERVED_SMEM_USED
	.align		4
.L_35:
        /*0020*/ 	.byte	0x01, 0x41
	.zero		2


	//----- nvinfo : EIATTR_SPARSE_MMA_MASK
	.align		4
        /*0024*/ 	.byte	0x03, 0x50
        /*0026*/ 	.short	0x0000


	//----- nvinfo : EIATTR_TCGEN05_1CTA_USED
	.align		4
        /*0028*/ 	.byte	0x01, 0x51
	.zero		2


	//----- nvinfo : EIATTR_MAXREG_COUNT
	.align		4
        /*002c*/ 	.byte	0x03, 0x1b
        /*002e*/ 	.short	0x00ff


	//----- nvinfo : EIATTR_NUM_BARRIERS
	.align		4
        /*0030*/ 	.byte	0x02, 0x4c
        /*0032*/ 	.byte	0x07
	.zero		1


	//----- nvinfo : EIATTR_EXTERNS
	.align		4
        /*0034*/ 	.byte	0x04, 0x0f
        /*0036*/ 	.short	(.L_37 - .L_36)


	//   ....[0]....
	.align		4
.L_36:
        /*0038*/ 	.word	index@(__assertfail)


	//----- nvinfo : EIATTR_MERCURY_ISA_VERSION
	.align		4
.L_37:
        /*003c*/ 	.byte	0x03, 0x5f
        /*003e*/ 	.short	0x0101


	//----- nvinfo : EIATTR_INT_WARP_WIDE_INSTR_OFFSETS
	.align		4
        /*0040*/ 	.byte	0x04, 0x31
        /*0042*/ 	.short	(.L_39 - .L_38)


	//   ....[0]....
.L_38:
        /*0044*/ 	.word	0x00001e40


	//   ....[1]....
        /*0048*/ 	.word	0x00003ac0


	//   ....[2]....
        /*004c*/ 	.word	0x00003af0


	//   ....[3]....
        /*0050*/ 	.word	0x00003b40


	//   ....[4]....
        /*0054*/ 	.word	0x00004430


	//   ....[5]....
        /*0058*/ 	.word	0x00004450


	//   ....[6]....
        /*005c*/ 	.word	0x00004720


	//   ....[7]....
        /*0060*/ 	.word	0x00004850


	//----- nvinfo : EIATTR_COOP_GROUP_MASK_REGIDS
	.align		4
.L_39:
        /*0064*/ 	.byte	0x04, 0x29
        /*0066*/ 	.short	(.L_41 - .L_40)


	//   ....[0]....
.L_40:
        /*0068*/ 	.word	0xffffffff


	//   ....[1]....
        /*006c*/ 	.word	0xffffffff


	//   ....[2]....
        /*0070*/ 	.word	0xffffffff


	//   ....[3]....
        /*0074*/ 	.word	0xffffffff


	//   ....[4]....
        /*0078*/ 	.word	0xffffffff


	//   ....[5]....
        /*007c*/ 	.word	0xffffffff


	//   ....[6]....
        /*0080*/ 	.word	0xffffffff


	//   ....[7]....
        /*0084*/ 	.word	0xffffffff


	//   ....[8]....
        /*0088*/ 	.word	0xffffffff


	//   ....[9]....
        /*008c*/ 	.word	0xffffffff


	//   ....[10]....
        /*0090*/ 	.word	0xffffffff


	//   ....[11]....
        /*0094*/ 	.word	0xffffffff


	//   ....[12]....
        /*0098*/ 	.word	0xffffffff


	//----- nvinfo : EIATTR_COOP_GROUP_INSTR_OFFSETS
	.align		4
.L_41:
        /*009c*/ 	.byte	0x04, 0x28
        /*009e*/ 	.short	(.L_43 - .L_42)


	//   ....[0]....
.L_42:
        /*00a0*/ 	.word	0x00000090


	//   ....[1]....
        /*00a4*/ 	.word	0x000004d0


	//   ....[2]....
        /*00a8*/ 	.word	0x000006c0


	//   ....[3]....
        /*00ac*/ 	.word	0x00000840


	//   ....[4]....
        /*00b0*/ 	.word	0x00000940


	//   ....[5]....
        /*00b4*/ 	.word	0x00000ab0


	//   ....[6]....
        /*00b8*/ 	.word	0x00000c50


	//   ....[7]....
        /*00bc*/ 	.word	0x00001d20


	//   ....[8]....
        /*00c0*/ 	.word	0x00002d40


	//   ....[9]....
        /*00c4*/ 	.word	0x00002f50


	//   ....[10]....
        /*00c8*/ 	.word	0x00002f80


	//   ....[11]....
        /*00cc*/ 	.word	0x000039b0


	//   ....[12]....
        /*00d0*/ 	.word	0x00003be0


	//----- nvinfo : EIATTR_VRC_CTA_INIT_COUNT
	.align		4
.L_43:
        /*00d4*/ 	.byte	0x02, 0x4a
        /*00d6*/ 	.byte	0x80
	.zero		1


	//----- nvinfo : EIATTR_SYSCALL_OFFSETS
	.align		4
        /*00d8*/ 	.byte	0x04, 0x46
        /*00da*/ 	.short	(.L_45 - .L_44)


	//   ....[0]....
.L_44:
        /*00dc*/ 	.word	0x00005400


	//   ....[1]....
        /*00e0*/ 	.word	0x000054f0


	//   ....[2]....
        /*00e4*/ 	.word	0x00005d30


	//   ....[3]....
        /*00e8*/ 	.word	0x000069e0


	//----- nvinfo : EIATTR_MBARRIER_INSTR_OFFSETS
	.align		4
.L_45:
        /*00ec*/ 	.byte	0x04, 0x39
        /*00ee*/ 	.short	(.L_47 - .L_46)


	//   ....[0]....
.L_46:
        /*00f0*/ 	.word	0x000005b0
        /*00f4*/ 	.word	0x000000ff
        /*00f8*/ 	.word	0x00000000
        /*00fc*/ 	.short	0x0100
        /*00fe*/ 	.byte	0x05
	.zero		1


	//   ....[1]....
        /*0100*/ 	.word	0x000005c0
        /*0104*/ 	.word	0x000000ff
        /*0108*/ 	.word	0x00000040
        /*010c*/ 	.short	0x0100
        /*010e*/ 	.byte	0x05
	.zero		1


	//   ....[2]....
        /*0110*/ 	.word	0x000005d0
        /*0114*/ 	.word	0x000000ff
        /*0118*/ 	.word	0x00000008
        /*011c*/ 	.short	0x0100
        /*011e*/ 	.byte	0x05
	.zero		1


	//   ....[3]....
        /*0120*/ 	.word	0x000005e0
        /*0124*/ 	.word	0x000000ff
        /*0128*/ 	.word	0x00000048
        /*012c*/ 	.short	0x0100
        /*012e*/ 	.byte	0x05
	.zero		1


	//   ....[4]....
        /*0130*/ 	.word	0x000005f0
        /*0134*/ 	.word	0x000000ff
        /*0138*/ 	.word	0x00000010
        /*013c*/ 	.short	0x0100
        /*013e*/ 	.byte	0x05
	.zero		1


	//   ....[5]....
        /*0140*/ 	.word	0x00000600
        /*0144*/ 	.word	0x000000ff
        /*0148*/ 	.word	0x00000050
        /*014c*/ 	.short	0x0100
        /*014e*/ 	.byte	0x05
	.zero		1


	//   ....[6]....
        /*0150*/ 	.word	0x00000610
        /*0154*/ 	.word	0x000000ff
        /*0158*/ 	.word	0x00000018
        /*015c*/ 	.short	0x0100
        /*015e*/ 	.byte	0x05
	.zero		1


	//   ....[7]....
        /*0160*/ 	.word	0x00000620
        /*0164*/ 	.word	0x000000ff
        /*0168*/ 	.word	0x00000058
        /*016c*/ 	.short	0x0100
        /*016e*/ 	.byte	0x05
	.zero		1


	//   ....[8]....
        /*0170*/ 	.word	0x00000630
        /*0174*/ 	.word	0x000000ff
        /*0178*/ 	.word	0x00000020
        /*017c*/ 	.short	0x0100
        /*017e*/ 	.byte	0x05
	.zero		1


	//   ....[9]....
        /*0180*/ 	.word	0x00000640
        /*0184*/ 	.word	0x000000ff
        /*0188*/ 	.word	0x00000060
        /*018c*/ 	.short	0x0100
        /*018e*/ 	.byte	0x05
	.zero		1


	//   ....[10]....
        /*0190*/ 	.word	0x00000650
        /*0194*/ 	.word	0x000000ff
        /*0198*/ 	.word	0x00000028
        /*019c*/ 	.short	0x0100
        /*019e*/ 	.byte	0x05
	.zero		1


	//   ....[11]....
        /*01a0*/ 	.word	0x00000660
        /*01a4*/ 	.word	0x000000ff
        /*01a8*/ 	.word	0x00000068
        /*01ac*/ 	.short	0x0100
        /*01ae*/ 	.byte	0x05
	.zero		1


	//   ....[12]....
        /*01b0*/ 	.word	0x00000670
        /*01b4*/ 	.word	0x000000ff
        /*01b8*/ 	.word	0x00000030
        /*01bc*/ 	.short	0x0100
        /*01be*/ 	.byte	0x05
	.zero		1


	//   ....[13]....
        /*01c0*/ 	.word	0x00000680
        /*01c4*/ 	.word	0x000000ff
        /*01c8*/ 	.word	0x00000070
        /*01cc*/ 	.short	0x0100
        /*01ce*/ 	.byte	0x05
	.zero		1


	//   ....[14]....
        /*01d0*/ 	.word	0x00000690
        /*01d4*/ 	.word	0x000000ff
        /*01d8*/ 	.word	0x00000038
        /*01dc*/ 	.short	0x0100
        /*01de*/ 	.byte	0x05
	.zero		1


	//   ....[15]....
        /*01e0*/ 	.word	0x000006a0
        /*01e4*/ 	.word	0x000000ff
        /*01e8*/ 	.word	0x00000078
        /*01ec*/ 	.short	0x0100
        /*01ee*/ 	.byte	0x05
	.zero		1


	//   ....[16]....
        /*01f0*/ 	.word	0x000007d0
        /*01f4*/ 	.word	0x000000ff
        /*01f8*/ 	.word	0x00000080
        /*01fc*/ 	.short	0x0100
        /*01fe*/ 	.byte	0x07
	.zero		1


	//   ....[17]....
        /*0200*/ 	.word	0x000007e0
        /*0204*/ 	.word	0x000000ff
        /*0208*/ 	.word	0x00000098
        /*020c*/ 	.short	0x0100
        /*020e*/ 	.byte	0x07
	.zero		1


	//   ....[18]....
        /*0210*/ 	.word	0x000007f0
        /*0214*/ 	.word	0x000000ff
        /*0218*/ 	.word	0x00000088
        /*021c*/ 	.short	0x0100
        /*021e*/ 	.byte	0x07
	.zero		1


	//   ....[19]....
        /*0220*/ 	.word	0x00000800
        /*0224*/ 	.word	0x000000ff
        /*0228*/ 	.word	0x000000a0
        /*022c*/ 	.short	0x0100
        /*022e*/ 	.byte	0x07
	.zero		1


	//   ....[20]....
        /*0230*/ 	.word	0x00000810
        /*0234*/ 	.word	0x000000ff
        /*0238*/ 	.word	0x00000090
        /*023c*/ 	.short	0x0100
        /*023e*/ 	.byte	0x07
	.zero		1


	//   ....[21]....
        /*0240*/ 	.word	0x00000820
        /*0244*/ 	.word	0x000000ff
        /*0248*/ 	.word	0x000000a8
        /*024c*/ 	.short	0x0100
        /*024e*/ 	.byte	0x07
	.zero		1


	//   ....[22]....
        /*0250*/ 	.word	0x00000910
        /*0254*/ 	.word	0x000000ff
        /*0258*/ 	.word	0x000000b0
        /*025c*/ 	.short	0x0100
        /*025e*/ 	.byte	0x05
	.zero		1


	//   ....[23]....
        /*0260*/ 	.word	0x00000920
        /*0264*/ 	.word	0x000000ff
        /*0268*/ 	.word	0x000000b8
        /*026c*/ 	.short	0x0100
        /*026e*/ 	.byte	0x05
	.zero		1


	//   ....[24]....
        /*0270*/ 	.word	0x00000a60
        /*0274*/ 	.word	0x000000ff
        /*0278*/ 	.word	0x000000c0
        /*027c*/ 	.short	0x0100
        /*027e*/ 	.byte	0x05
	.zero		1


	//   ....[25]....
        /*0280*/ 	.word	0x00000a70
        /*0284*/ 	.word	0x000000ff
        /*0288*/ 	.word	0x000000d0
        /*028c*/ 	.short	0x0100
        /*028e*/ 	.byte	0x05
	.zero		1


	//   ....[26]....
        /*0290*/ 	.word	0x00000a80
        /*0294*/ 	.word	0x000000ff
        /*0298*/ 	.word	0x000000c8
        /*029c*/ 	.short	0x0100
        /*029e*/ 	.byte	0x05
	.zero		1


	//   ....[27]....
        /*02a0*/ 	.word	0x00000a90
        /*02a4*/ 	.word	0x000000ff
        /*02a8*/ 	.word	0x000000d8
        /*02ac*/ 	.short	0x0100
        /*02ae*/ 	.byte	0x05
	.zero		1


	//   ....[28]....
        /*02b0*/ 	.word	0x00000bc0
        /*02b4*/ 	.word	0x000000ff
        /*02b8*/ 	.word	0x000000e0
        /*02bc*/ 	.short	0x0100
        /*02be*/ 	.byte	0x07
	.zero		1


	//   ....[29]....
        /*02c0*/ 	.word	0x00000bd0
        /*02c4*/ 	.word	0x000000ff
        /*02c8*/ 	.word	0x00000100
        /*02cc*/ 	.short	0x0100
        /*02ce*/ 	.byte	0x07
	.zero		1


	//   ....[30]....
        /*02d0*/ 	.word	0x00000be0
        /*02d4*/ 	.word	0x000000ff
        /*02d8*/ 	.word	0x000000e8
        /*02dc*/ 	.short	0x0100
        /*02de*/ 	.byte	0x07
	.zero		1


	//   ....[31]....
        /*02e0*/ 	.word	0x00000bf0
        /*02e4*/ 	.word	0x000000ff
        /*02e8*/ 	.word	0x00000108
        /*02ec*/ 	.short	0x0100
        /*02ee*/ 	.byte	0x07
	.zero		1


	//   ....[32]....
        /*02f0*/ 	.word	0x00000c00
        /*02f4*/ 	.word	0x000000ff
        /*02f8*/ 	.word	0x000000f0
        /*02fc*/ 	.short	0x0100
        /*02fe*/ 	.byte	0x07
	.zero		1


	//   ....[33]....
        /*0300*/ 	.word	0x00000c10
        /*0304*/ 	.word	0x000000ff
        /*0308*/ 	.word	0x00000110
        /*030c*/ 	.short	0x0100
        /*030e*/ 	.byte	0x07
	.zero		1


	//   ....[34]....
        /*0310*/ 	.word	0x00000c20
        /*0314*/ 	.word	0x000000ff
        /*0318*/ 	.word	0x000000f8
        /*031c*/ 	.short	0x0100
        /*031e*/ 	.byte	0x07
	.zero		1


	//   ....[35]....
        /*0320*/ 	.word	0x00000c30
        /*0324*/ 	.word	0x000000ff
        /*0328*/ 	.word	0x00000118
        /*032c*/ 	.short	0x0100
        /*032e*/ 	.byte	0x07
	.zero		1


	//   ....[36]....
        /*0330*/ 	.word	0x00000d20
        /*0334*/ 	.word	0x000000ff
        /*0338*/ 	.word	0x00000120
        /*033c*/ 	.short	0x0100
        /*033e*/ 	.byte	0x05
	.zero		1


	//   ....[37]....
        /*0340*/ 	.word	0x00000d30
        /*0344*/ 	.word	0x000000ff
        /*0348*/ 	.word	0x00000130
        /*034c*/ 	.short	0x0100
        /*034e*/ 	.byte	0x05
	.zero		1


	//   ....[38]....
        /*0350*/ 	.word	0x00000d40
        /*0354*/ 	.word	0x000000ff
        /*0358*/ 	.word	0x00000128
        /*035c*/ 	.short	0x0100
        /*035e*/ 	.byte	0x05
	.zero		1


	//   ....[39]....
        /*0360*/ 	.word	0x00000d50
        /*0364*/ 	.word	0x000000ff
        /*0368*/ 	.word	0x00000138
        /*036c*/ 	.short	0x0100
        /*036e*/ 	.byte	0x05
	.zero		1


	//   ....[40]....
        /*0370*/ 	.word	0x00001620
        /*0374*/ 	.word	0x00000002
        /*0378*/ 	.word	0x00000130
        /*037c*/ 	.short	0x010a
        /*037e*/ 	.byte	0xff
	.zero		1


	//   ....[41]....
        /*0380*/ 	.word	0x00001650
        /*0384*/ 	.word	0x00000002
        /*0388*/ 	.word	0x00000120
        /*038c*/ 	.short	0x0101
        /*038e*/ 	.byte	0xff
	.zero		1


	//   ....[42]....
        /*0390*/ 	.word	0x00001720
        /*0394*/ 	.word	0x000000ff
        /*0398*/ 	.word	0x00000040
        /*039c*/ 	.short	0x010a
        /*039e*/ 	.byte	0x08
	.zero		1


	//   ....[43]....
        /*03a0*/ 	.word	0x000017c0
        /*03a4*/ 	.word	0x000000ff
        /*03a8*/ 	.word	0x00000040
        /*03ac*/ 	.short	0x010a
        /*03ae*/ 	.byte	0x21
	.zero		1


	//   ....[44]....
        /*03b0*/ 	.word	0x00001910
        /*03b4*/ 	.word	0x000000ff
        /*03b8*/ 	.word	0x00000040
        /*03bc*/ 	.short	0x010a
        /*03be*/ 	.byte	0x08
	.zero		1


	//   ....[45]....
        /*03c0*/ 	.word	0x00001a20
        /*03c4*/ 	.word	0x000000ff
        /*03c8*/ 	.word	0x000000b8
        /*03cc*/ 	.short	0x0101
        /*03ce*/ 	.byte	0x04
	.zero		1


	//   ....[46]....
        /*03d0*/ 	.word	0x00001a40
        /*03d4*/ 	.word	0x000000ff
        /*03d8*/ 	.word	0x00000040
        /*03dc*/ 	.short	0x010a
        /*03de*/ 	.byte	0x08
	.zero		1


	//   ....[47]....
        /*03e0*/ 	.word	0x00001ac0
        /*03e4*/ 	.word	0x000000ff
        /*03e8*/ 	.word	0x00000040
        /*03ec*/ 	.short	0x010a
        /*03ee*/ 	.byte	0x11
	.zero		1


	//   ....[48]....
        /*03f0*/ 	.word	0x00001c10
        /*03f4*/ 	.word	0x000000ff
        /*03f8*/ 	.word	0x00000040
        /*03fc*/ 	.short	0x010a
        /*03fe*/ 	.byte	0x08
	.zero		1


	//   ....[49]....
        /*0400*/ 	.word	0x00001d50
        /*0404*/ 	.word	0x00000002
        /*0408*/ 	.word	0x000000c0
        /*040c*/ 	.short	0x010a
        /*040e*/ 	.byte	0xff
	.zero		1


	//   ....[50]....
        /*0410*/ 	.word	0x00001e10
        /*0414*/ 	.word	0x00000002
        /*0418*/ 	.word	0x00000000
        /*041c*/ 	.short	0x0101
        /*041e*/ 	.byte	0xff
	.zero		1


	//   ....[51]....
        /*0420*/ 	.word	0x00002370
        /*0424*/ 	.word	0x000000ff
        /*0428*/ 	.word	0x00000000
        /*042c*/ 	.short	0x010a
        /*042e*/ 	.byte	0x05
	.zero		1


	//   ....[52]....
        /*0430*/ 	.word	0x00002400
        /*0434*/ 	.word	0x000000ff
        /*0438*/ 	.word	0x00000000
        /*043c*/ 	.short	0x010a
        /*043e*/ 	.byte	0x05
	.zero		1


	//   ....[53]....
        /*0440*/ 	.word	0x00002490
        /*0444*/ 	.word	0x000000ff
        /*0448*/ 	.word	0x00000000
        /*044c*/ 	.short	0x010a
        /*044e*/ 	.byte	0x05
	.zero		1


	//   ....[54]....
        /*0450*/ 	.word	0x00002520
        /*0454*/ 	.word	0x000000ff
        /*0458*/ 	.word	0x00000000
        /*045c*/ 	.short	0x010a
        /*045e*/ 	.byte	0x05
	.zero		1


	//   ....[55]....
        /*0460*/ 	.word	0x000025b0
        /*0464*/ 	.word	0x000000ff
        /*0468*/ 	.word	0x00000000
        /*046c*/ 	.short	0x010a
        /*046e*/ 	.byte	0x05
	.zero		1


	//   ....[56]....
        /*0470*/ 	.word	0x00002640
        /*0474*/ 	.word	0x000000ff
        /*0478*/ 	.word	0x00000000
        /*047c*/ 	.short	0x010a
        /*047e*/ 	.byte	0x05
	.zero		1


	//   ....[57]....
        /*0480*/ 	.word	0x000026d0
        /*0484*/ 	.word	0x000000ff
        /*0488*/ 	.word	0x00000000
        /*048c*/ 	.short	0x010a
        /*048e*/ 	.byte	0x05
	.zero		1


	//   ....[58]....
        /*0490*/ 	.word	0x00002770
        /*0494*/ 	.word	0x00000000
        /*0498*/ 	.word	0x00000000
        /*049c*/ 	.short	0x010a
        /*049e*/ 	.byte	0xff
	.zero		1


	//   ....[59]....
        /*04a0*/ 	.word	0x00002890
        /*04a4*/ 	.word	0x00000000
        /*04a8*/ 	.word	0x00000120
        /*04ac*/ 	.short	0x010a
        /*04ae*/ 	.byte	0xff
	.zero		1


	//   ....[60]....
        /*04b0*/ 	.word	0x00002900
        /*04b4*/ 	.word	0x00000000
        /*04b8*/ 	.word	0x00000000
        /*04bc*/ 	.short	0x0101
        /*04be*/ 	.byte	0xff
	.zero		1


	//   ....[61]....
        /*04c0*/ 	.word	0x00002920
        /*04c4*/ 	.word	0x000000ff
        /*04c8*/ 	.word	0x000000d0
        /*04cc*/ 	.short	0x010a
        /*04ce*/ 	.byte	0x05
	.zero		1


	//   ....[62]....
        /*04d0*/ 	.word	0x00002a40
        /*04d4*/ 	.word	0x00000000
        /*04d8*/ 	.word	0x000000c0
        /*04dc*/ 	.short	0x010a
        /*04de*/ 	.byte	0xff
	.zero		1


	//   ....[63]....
        /*04e0*/ 	.word	0x00002b40
        /*04e4*/ 	.word	0x00000000
        /*04e8*/ 	.word	0x00000000
        /*04ec*/ 	.short	0x0101
        /*04ee*/ 	.byte	0xff
	.zero		1


	//   ....[64]....
        /*04f0*/ 	.word	0x00002bd0
        /*04f4*/ 	.word	0x000000ff
        /*04f8*/ 	.word	0x000000d0
        /*04fc*/ 	.short	0x0106
        /*04fe*/ 	.byte	0x05
	.zero		1


	//   ....[65]....
        /*0500*/ 	.word	0x00002bf0
        /*0504*/ 	.word	0x000000ff
        /*0508*/ 	.word	0x000000d0
        /*050c*/ 	.short	0x010a
        /*050e*/ 	.byte	0x05
	.zero		1


	//   ....[66]....
        /*0510*/ 	.word	0x00002c80
        /*0514*/ 	.word	0x000000ff
        /*0518*/ 	.word	0x000000d0
        /*051c*/ 	.short	0x0106
        /*051e*/ 	.byte	0x04
	.zero		1


	//   ....[67]....
        /*0520*/ 	.word	0x00002cc0
        /*0524*/ 	.word	0x00000000
        /*0528*/ 	.word	0x000000d0
        /*052c*/ 	.short	0x010a
        /*052e*/ 	.byte	0xff
	.zero		1


	//   ....[68]....
        /*0530*/ 	.word	0x00003200
        /*0534*/ 	.word	0x00000000
        /*0538*/ 	.word	0x000000c0
        /*053c*/ 	.short	0x010a
        /*053e*/ 	.byte	0xff
	.zero		1


	//   ....[69]....
        /*0540*/ 	.word	0x00003310
        /*0544*/ 	.word	0x00000003
        /*0548*/ 	.word	0x00000000
        /*054c*/ 	.short	0x0101
        /*054e*/ 	.byte	0xff
	.zero		1


	//   ....[70]....
        /*0550*/ 	.word	0x00003320
        /*0554*/ 	.word	0x000000ff
        /*0558*/ 	.word	0x00000000
        /*055c*/ 	.short	0x010a
        /*055e*/ 	.byte	0x06
	.zero		1


	//   ....[71]....
        /*0560*/ 	.word	0x00003340
        /*0564*/ 	.word	0x000000ff
        /*0568*/ 	.word	0x00000100
        /*056c*/ 	.short	0x010a
        /*056e*/ 	.byte	0x07
	.zero		1


	//   ....[72]....
        /*0570*/ 	.word	0x00003410
        /*0574*/ 	.word	0x000000ff
        /*0578*/ 	.word	0x00000000
        /*057c*/ 	.short	0x010a
        /*057e*/ 	.byte	0x06
	.zero		1


	//   ....[73]....
        /*0580*/ 	.word	0x00003540
        /*0584*/ 	.word	0x000000ff
        /*0588*/ 	.word	0x00000000
        /*058c*/ 	.short	0x010a
        /*058e*/ 	.byte	0x1a
	.zero		1


	//   ....[74]....
        /*0590*/ 	.word	0x000037e0
        /*0594*/ 	.word	0x000000ff
        /*0598*/ 	.word	0x00000000
        /*059c*/ 	.short	0x010a
        /*059e*/ 	.byte	0x06
	.zero		1


	//   ....[75]....
        /*05a0*/ 	.word	0x00003870
        /*05a4*/ 	.word	0x000000ff
        /*05a8*/ 	.word	0x00000000
        /*05ac*/ 	.short	0x010a
        /*05ae*/ 	.byte	0x06
	.zero		1


	//   ....[76]....
        /*05b0*/ 	.word	0x00003900
        /*05b4*/ 	.word	0x000000ff
        /*05b8*/ 	.word	0x00000000
        /*05bc*/ 	.short	0x010a
        /*05be*/ 	.byte	0x06
	.zero		1


	//   ....[77]....
        /*05c0*/ 	.word	0x00003990
        /*05c4*/ 	.word	0x000000ff
        /*05c8*/ 	.word	0x00000000
        /*05cc*/ 	.short	0x010a
        /*05ce*/ 	.byte	0x07
	.zero		1


	//   ....[78]....
        /*05d0*/ 	.word	0x00003dd0
        /*05d4*/ 	.word	0x00000000
        /*05d8*/ 	.word	0x000000c0
        /*05dc*/ 	.short	0x010a
        /*05de*/ 	.byte	0xff
	.zero		1


	//   ....[79]....
        /*05e0*/ 	.word	0x00003e90
        /*05e4*/ 	.word	0x00000000
        /*05e8*/ 	.word	0x00000000
        /*05ec*/ 	.short	0x0101
        /*05ee*/ 	.byte	0xff
	.zero		1


	//   ....[80]....
        /*05f0*/ 	.word	0x000041b0
        /*05f4*/ 	.word	0x000000ff
        /*05f8*/ 	.word	0x000000b8
        /*05fc*/ 	.short	0x010a
        /*05fe*/ 	.byte	0x07
	.zero		1


	//   ....[81]....
        /*0600*/ 	.word	0x000043d0
        /*0604*/ 	.word	0x000000ff
        /*0608*/ 	.word	0x00000098
        /*060c*/ 	.short	0x010a
        /*060e*/ 	.byte	0x0f
	.zero		1


	//   ....[82]....
        /*0610*/ 	.word	0x000045d0
        /*0614*/ 	.word	0x000000ff
        /*0618*/ 	.word	0x00000080
        /*061c*/ 	.short	0x010b
        /*061e*/ 	.byte	0x0f
	.zero		1


	//   ....[83]....
        /*0620*/ 	.word	0x00004620
        /*0624*/ 	.word	0x000000ff
        /*0628*/ 	.word	0x00000000
        /*062c*/ 	.short	0x0101
        /*062e*/ 	.byte	0x10
	.zero		1


	//   ....[84]....
        /*0630*/ 	.word	0x00004660
        /*0634*/ 	.word	0x000000ff
        /*0638*/ 	.word	0x00000098
        /*063c*/ 	.short	0x010a
        /*063e*/ 	.byte	0x0d
	.zero		1


	//   ....[85]....
        /*0640*/ 	.word	0x000048a0
        /*0644*/ 	.word	0x000000ff
        /*0648*/ 	.word	0x00000080
        /*064c*/ 	.short	0x010b
        /*064e*/ 	.byte	0x0d
	.zero		1


	//   ....[86]....
        /*0650*/ 	.word	0x00004910
        /*0654*/ 	.word	0x000000ff
        /*0658*/ 	.word	0x00000000
        /*065c*/ 	.short	0x0101
        /*065e*/ 	.byte	0x0f
	.zero		1


	//   ....[87]....
        /*0660*/ 	.word	0x00004960
        /*0664*/ 	.word	0x000000ff
        /*0668*/ 	.word	0x00000000
        /*066c*/ 	.short	0x010a
        /*066e*/ 	.byte	0x04
	.zero		1


	//   ....[88]....
        /*0670*/ 	.word	0x000049f0
        /*0674*/ 	.word	0x000000ff
        /*0678*/ 	.word	0x00000000
        /*067c*/ 	.short	0x010a
        /*067e*/ 	.byte	0x04
	.zero		1


	//   ....[89]....
        /*0680*/ 	.word	0x00004a90
        /*0684*/ 	.word	0x00000000
        /*0688*/ 	.word	0x00000000
        /*068c*/ 	.short	0x010a
        /*068e*/ 	.byte	0xff
	.zero		1


	//   ....[90]....
        /*0690*/ 	.word	0x00004dd0
        /*0694*/ 	.word	0x00000000
        /*0698*/ 	.word	0x000000c0
        /*069c*/ 	.short	0x010a
        /*069e*/ 	.byte	0xff
	.zero		1


	//   ....[91]....
        /*06a0*/ 	.word	0x00004ee0
        /*06a4*/ 	.word	0x00000000
        /*06a8*/ 	.word	0x00000000
        /*06ac*/ 	.short	0x0101
        /*06ae*/ 	.byte	0xff
	.zero		1


	//   ....[92]....
        /*06b0*/ 	.word	0x00005980
        /*06b4*/ 	.word	0x00000000
        /*06b8*/ 	.word	0x00000080
        /*06bc*/ 	.short	0x010a
        /*06be*/ 	.byte	0xff
	.zero		1


	//   ....[93]....
        /*06c0*/ 	.word	0x000059f0
        /*06c4*/ 	.word	0x00000049
        /*06c8*/ 	.word	0x000000e0
        /*06cc*/ 	.short	0x010a
        /*06ce*/ 	.byte	0xff
	.zero		1


	//   ....[94]....
        /*06d0*/ 	.word	0x00005ae0
        /*06d4*/ 	.word	0x00000000
        /*06d8*/ 	.word	0x00000080
        /*06dc*/ 	.short	0x010a
        /*06de*/ 	.byte	0xff
	.zero		1


	//   ....[95]....
        /*06e0*/ 	.word	0x00005c10
        /*06e4*/ 	.word	0x00000049
        /*06e8*/ 	.word	0x000000e0
        /*06ec*/ 	.short	0x010a
        /*06ee*/ 	.byte	0xff
	.zero		1


	//   ....[96]....
        /*06f0*/ 	.word	0x00006720
        /*06f4*/ 	.word	0x00000000
        /*06f8*/ 	.word	0x00000000
        /*06fc*/ 	.short	0x0101
        /*06fe*/ 	.byte	0xff
	.zero		1


	//   ....[97]....
        /*0700*/ 	.word	0x00006730
        /*0704*/ 	.word	0x00000002
        /*0708*/ 	.word	0x00000080
        /*070c*/ 	.short	0x010a
        /*070e*/ 	.byte	0xff
	.zero		1


	//   ....[98]....
        /*0710*/ 	.word	0x00006800
        /*0714*/ 	.word	0x00000002
        /*0718*/ 	.word	0x00000080
        /*071c*/ 	.short	0x010a
        /*071e*/ 	.byte	0xff
	.zero		1


	//   ....[99]....
        /*0720*/ 	.word	0x00006b50
        /*0724*/ 	.word	0x000000ff
        /*0728*/ 	.word	0x00000000
        /*072c*/ 	.short	0x0101
        /*072e*/ 	.byte	0x05
	.zero		1


	//   ....[100]....
        /*0730*/ 	.word	0x000074a0
        /*0734*/ 	.word	0x00000000
        /*0738*/ 	.word	0x00000000
        /*073c*/ 	.short	0x0101
        /*073e*/ 	.byte	0xff
	.zero		1


	//   ....[101]....
        /*0740*/ 	.word	0x00007710
        /*0744*/ 	.word	0x000000ff
        /*0748*/ 	.word	0x00000000
        /*074c*/ 	.short	0x0101
        /*074e*/ 	.byte	0x04
	.zero		1


	//   ....[102]....
        /*0750*/ 	.word	0x00007730
        /*0754*/ 	.word	0x00000002
        /*0758*/ 	.word	0x00000130
        /*075c*/ 	.short	0x010a
        /*075e*/ 	.byte	0xff
	.zero		1


	//   ....[103]....
        /*0760*/ 	.word	0x00007790
        /*0764*/ 	.word	0x00000002
        /*0768*/ 	.word	0x00000040
        /*076c*/ 	.short	0x010a
        /*076e*/ 	.byte	0xff
	.zero		1


	//   ....[104]....
        /*0770*/ 	.word	0x000077f0
        /*0774*/ 	.word	0x00000002
        /*0778*/ 	.word	0x00000040
        /*077c*/ 	.short	0x010a
        /*077e*/ 	.byte	0xff
	.zero		1


	//   ....[105]....
        /*0780*/ 	.word	0x00007840
        /*0784*/ 	.word	0x00000002
        /*0788*/ 	.word	0x000000c0
        /*078c*/ 	.short	0x010a
        /*078e*/ 	.byte	0xff
	.zero		1


	//   ....[106]....
        /*0790*/ 	.word	0x000078a0
        /*0794*/ 	.word	0x00000000
        /*0798*/ 	.word	0x00000000
        /*079c*/ 	.short	0x010a
        /*079e*/ 	.byte	0xff
	.zero		1


	//   ....[107]....
        /*07a0*/ 	.word	0x00007900
        /*07a4*/ 	.word	0x00000000
        /*07a8*/ 	.word	0x00000000
        /*07ac*/ 	.short	0x010a
        /*07ae*/ 	.byte	0xff
	.zero		1


	//   ....[108]....
        /*07b0*/ 	.word	0x00007960
        /*07b4*/ 	.word	0x00000000
        /*07b8*/ 	.word	0x00000000
        /*07bc*/ 	.short	0x010a
        /*07be*/ 	.byte	0xff
	.zero		1


	//   ....[109]....
        /*07c0*/ 	.word	0x000079c0
        /*07c4*/ 	.word	0x00000000
        /*07c8*/ 	.word	0x00000000
        /*07cc*/ 	.short	0x010a
        /*07ce*/ 	.byte	0xff
	.zero		1


	//   ....[110]....
        /*07d0*/ 	.word	0x00007a20
        /*07d4*/ 	.word	0x00000000
        /*07d8*/ 	.word	0x00000000
        /*07dc*/ 	.short	0x010a
        /*07de*/ 	.byte	0xff
	.zero		1


	//   ....[111]....
        /*07e0*/ 	.word	0x00007a80
        /*07e4*/ 	.word	0x00000000
        /*07e8*/ 	.word	0x00000000
        /*07ec*/ 	.short	0x010a
        /*07ee*/ 	.byte	0xff
	.zero		1


	//   ....[112]....
        /*07f0*/ 	.word	0x00007ae0
        /*07f4*/ 	.word	0x00000000
        /*07f8*/ 	.word	0x00000000
        /*07fc*/ 	.short	0x010a
        /*07fe*/ 	.byte	0xff
	.zero		1


	//   ....[113]....
        /*0800*/ 	.word	0x00007b30
        /*0804*/ 	.word	0x00000000
        /*0808*/ 	.word	0x00000120
        /*080c*/ 	.short	0x010a
        /*080e*/ 	.byte	0xff
	.zero		1


	//   ....[114]....
        /*0810*/ 	.word	0x00007b90
        /*0814*/ 	.word	0x00000000
        /*0818*/ 	.word	0x000000d0
        /*081c*/ 	.short	0x010a
        /*081e*/ 	.byte	0xff
	.zero		1


	//   ....[115]....
        /*0820*/ 	.word	0x00007be0
        /*0824*/ 	.word	0x00000000
        /*0828*/ 	.word	0x000000c0
        /*082c*/ 	.short	0x010a
        /*082e*/ 	.byte	0xff
	.zero		1


	//   ....[116]....
        /*0830*/ 	.word	0x00007c40
        /*0834*/ 	.word	0x00000000
        /*0838*/ 	.word	0x000000d0
        /*083c*/ 	.short	0x010a
        /*083e*/ 	.byte	0xff
	.zero		1


	//   ....[117]....
        /*0840*/ 	.word	0x00007c90
        /*0844*/ 	.word	0x00000000
        /*0848*/ 	.word	0x000000c0
        /*084c*/ 	.short	0x010a
        /*084e*/ 	.byte	0xff
	.zero		1


	//   ....[118]....
        /*0850*/ 	.word	0x00007cf0
        /*0854*/ 	.word	0x00000002
        /*0858*/ 	.word	0x00000100
        /*085c*/ 	.short	0x010a
        /*085e*/ 	.byte	0xff
	.zero		1


	//   ....[119]....
        /*0860*/ 	.word	0x00007d50
        /*0864*/ 	.word	0x00000000
        /*0868*/ 	.word	0x00000000
        /*086c*/ 	.short	0x010a
        /*086e*/ 	.byte	0xff
	.zero		1


	//   ....[120]....
        /*0870*/ 	.word	0x00007db0
        /*0874*/ 	.word	0x00000000
        /*0878*/ 	.word	0x00000000
        /*087c*/ 	.short	0x010a
        /*087e*/ 	.byte	0xff
	.zero		1


	//   ....[121]....
        /*0880*/ 	.word	0x00007e10
        /*0884*/ 	.word	0x00000000
        /*0888*/ 	.word	0x00000000
        /*088c*/ 	.short	0x010a
        /*088e*/ 	.byte	0xff
	.zero		1


	//   ....[122]....
        /*0890*/ 	.word	0x00007e70
        /*0894*/ 	.word	0x00000000
        /*0898*/ 	.word	0x00000000
        /*089c*/ 	.short	0x010a
        /*089e*/ 	.byte	0xff
	.zero		1


	//   ....[123]....
        /*08a0*/ 	.word	0x00007ed0
        /*08a4*/ 	.word	0x00000000
        /*08a8*/ 	.word	0x00000000
        /*08ac*/ 	.short	0x010a
        /*08ae*/ 	.byte	0xff
	.zero		1


	//   ....[124]....
        /*08b0*/ 	.word	0x00007f20
        /*08b4*/ 	.word	0x00000000
        /*08b8*/ 	.word	0x000000c0
        /*08bc*/ 	.short	0x010a
        /*08be*/ 	.byte	0xff
	.zero		1


	//   ....[125]....
        /*08c0*/ 	.word	0x00007f80
        /*08c4*/ 	.word	0x00000000
        /*08c8*/ 	.word	0x000000b8
        /*08cc*/ 	.short	0x010a
        /*08ce*/ 	.byte	0xff
	.zero		1


	//   ....[126]....
        /*08d0*/ 	.word	0x00007fe0
        /*08d4*/ 	.word	0x00000000
        /*08d8*/ 	.word	0x00000098
        /*08dc*/ 	.short	0x010a
        /*08de*/ 	.byte	0xff
	.zero		1


	//   ....[127]....
        /*08e0*/ 	.word	0x00008040
        /*08e4*/ 	.word	0x00000000
        /*08e8*/ 	.word	0x00000098
        /*08ec*/ 	.short	0x010a
        /*08ee*/ 	.byte	0xff
	.zero		1


	//   ....[128]....
        /*08f0*/ 	.word	0x000080a0
        /*08f4*/ 	.word	0x00000000
        /*08f8*/ 	.word	0x00000000
        /*08fc*/ 	.short	0x010a
        /*08fe*/ 	.byte	0xff
	.zero		1


	//   ....[129]....
        /*0900*/ 	.word	0x00008100
        /*0904*/ 	.word	0x00000000
        /*0908*/ 	.word	0x00000000
        /*090c*/ 	.short	0x010a
        /*090e*/ 	.byte	0xff
	.zero		1


	//   ....[130]....
        /*0910*/ 	.word	0x00008150
        /*0914*/ 	.word	0x00000000
        /*0918*/ 	.word	0x000000c0
        /*091c*/ 	.short	0x010a
        /*091e*/ 	.byte	0xff
	.zero		1


	//   ....[131]....
        /*0920*/ 	.word	0x000081a0
        /*0924*/ 	.word	0x00000000
        /*0928*/ 	.word	0x00000080
        /*092c*/ 	.short	0x010a
        /*092e*/ 	.byte	0xff
	.zero		1


	//   ....[132]....
        /*0930*/ 	.word	0x000081f0
        /*0934*/ 	.word	0x00000049
        /*0938*/ 	.word	0x000000e0
        /*093c*/ 	.short	0x010a
        /*093e*/ 	.byte	0xff
	.zero		1


	//   ....[133]....
        /*0940*/ 	.word	0x00008240
        /*0944*/ 	.word	0x00000002
        /*0948*/ 	.word	0x00000080
        /*094c*/ 	.short	0x010a
        /*094e*/ 	.byte	0xff
	.zero		1


	//----- nvinfo : EIATTR_NUM_MBARRIERS
	.align		4
.L_47:
        /*0950*/ 	.byte	0x03, 0x38
        /*0952*/ 	.short	0x0028


	//----- nvinfo : EIATTR_EXIT_INSTR_OFFSETS
	.align		4
        /*0954*/ 	.byte	0x04, 0x1c
        /*0956*/ 	.short	(.L_49 - .L_48)


	//   ....[0]....
.L_48:
        /*0958*/ 	.word	0x000027a0


	//   ....[1]....
        /*095c*/ 	.word	0x00002c90


	//   ....[2]....
        /*0960*/ 	.word	0x00002cf0


	//   ....[3]....
        /*0964*/ 	.word	0x00003bf0


	//   ....[4]....
        /*0968*/ 	.word	0x00004ac0


	//   ....[5]....
        /*096c*/ 	.word	0x00004b00


	//   ....[6]....
        /*0970*/ 	.word	0x00007600


	//   ....[7]....
        /*0974*/ 	.word	0x00007680


	//   ....[8]....
        /*0978*/ 	.word	0x000076b0


	//   ....[9]....
        /*097c*/ 	.word	0x00007720


	//----- nvinfo : EIATTR_MAX_THREADS
	.align		4
.L_49:
        /*0980*/ 	.byte	0x04, 0x05
        /*0982*/ 	.short	(.L_51 - .L_50)
.L_50:
        /*0984*/ 	.word	0x00000100
        /*0988*/ 	.word	0x00000001
        /*098c*/ 	.word	0x00000001


	//----- nvinfo : EIATTR_CRS_STACK_SIZE
	.align		4
.L_51:
        /*0990*/ 	.byte	0x04, 0x1e
        /*0992*/ 	.short	(.L_53 - .L_52)
.L_52:
        /*0994*/ 	.word	0x00000000


	//----- nvinfo : EIATTR_CBANK_PARAM_SIZE
	.align		4
.L_53:
        /*0998*/ 	.byte	0x03, 0x19
        /*099a*/ 	.short	0x0800


	//----- nvinfo : EIATTR_PARAM_CBANK
	.align		4
        /*099c*/ 	.byte	0x04, 0x0a
        /*099e*/ 	.short	(.L_55 - .L_54)
	.align		4
.L_54:
        /*09a0*/ 	.word	index@(.nv.constant0._ZN7cutlass13device_kernelINS_4gemm6kernel13GemmUniversalIN4cute5tupleIJiiiiEEENS1_10collective13CollectiveMmaINS1_35MainloopSm100TmaUmmaWarpSpecializedILi8ELi2ELi4ENS5_IJNS4_1CILi1EEESB_SB_EEEEENS5_IJNSA_ILi128EEENSA_ILi64EEESF_EEENS_6half_tENS5_IJlSB_lEEESH_SI_NS4_8TiledMMAINS4_8MMA_AtomIJNS4_20SM100_MMA_F16BF16_SSISH_SH_fLi128ELi64ELNS4_4UMMA5MajorE0ELSN_0ELNSM_7ScaleInE0ELSO_0EEEEEENS4_6LayoutISC_NS5_IJNSA_ILi0EEESS_SS_EEEEENS5_IJNS4_10UnderscoreESV_SV_EEEEENS4_13SM90_TMA_LOADENS4_14ComposedLayoutINS4_7SwizzleILi3ELi4ELi3EEENS4_18smem_ptr_flag_bitsILi16EEENSR_INS5_IJNSA_ILi8EEESF_EEENS5_IJSF_SB_EEEEEEEvNS4_8identityESY_S18_vS19_EENS_8epilogue10collective18CollectiveEpilogueINS1B_23Sm100TmaWarpSpecializedILi3ELi2ELi32ELb1ELb0EEEJSG_NS5_IJNSR_ISE_SB_EENSR_INSA_ILi32EEESB_EEEEESH_SI_SH_SI_NS1B_6fusion15FusionCallbacksIS1F_NS1K_17LinearCombinationISH_fSH_fLNS_15FloatRoundStyleE2EEESG_S1J_JEEENS4_5SM1004TMEM4LOAD26SM100_TMEM_LOAD_32dp32b32xESY_NSZ_INS10_ILi2ELi4ELi3EEES13_NSR_INS5_IJS14_S1H_EEENS5_IJS1H_SB_EEEEEEENS4_39AutoVectorizingCopyWithAssumedAlignmentILi128EEENS4_14SM90_TMA_STOREES1Y_S20_S20_EEEvvEEEEvNT_6ParamsE)
        /*09a4*/ 	.short	0x0380
        /*09a6*/ 	.short	0x0800


	//----- nvinfo : EIATTR_SW_WAR
	.align		4
.L_55:
        /*09a8*/ 	.byte	0x04, 0x36
        /*09aa*/ 	.short	(.L_57 - .L_56)
.L_56:
        /*09ac*/ 	.word	0x00000008
.L_57:


//--------------------- .nv.callgraph             --------------------------
	.section	.nv.callgraph,"",@"SHT_CUDA_CALLGRAPH"
	.align	4
	.sectionentsize	8
	.align		4
        /*0000*/ 	.word	0x00000000
	.align		4
        /*0004*/ 	.word	0xffffffff
	.align		4
        /*0008*/ 	.word	index@(_ZN7cutlass13device_kernelINS_4gemm6kernel13GemmUniversalIN4cute5tupleIJiiiiEEENS1_10collective13CollectiveMmaINS1_35MainloopSm100TmaUmmaWarpSpecializedILi8ELi2ELi4ENS5_IJNS4_1CILi1EEESB_SB_EEEEENS5_IJNSA_ILi128EEENSA_ILi64EEESF_EEENS_6half_tENS5_IJlSB_lEEESH_SI_NS4_8TiledMMAINS4_8MMA_AtomIJNS4_20SM100_MMA_F16BF16_SSISH_SH_fLi128ELi64ELNS4_4UMMA5MajorE0ELSN_0ELNSM_7ScaleInE0ELSO_0EEEEEENS4_6LayoutISC_NS5_IJNSA_ILi0EEESS_SS_EEEEENS5_IJNS4_10UnderscoreESV_SV_EEEEENS4_13SM90_TMA_LOADENS4_14ComposedLayoutINS4_7SwizzleILi3ELi4ELi3EEENS4_18smem_ptr_flag_bitsILi16EEENSR_INS5_IJNSA_ILi8EEESF_EEENS5_IJSF_SB_EEEEEEEvNS4_8identityESY_S18_vS19_EENS_8epilogue10collective18CollectiveEpilogueINS1B_23Sm100TmaWarpSpecializedILi3ELi2ELi32ELb1ELb0EEEJSG_NS5_IJNSR_ISE_SB_EENSR_INSA_ILi32EEESB_EEEEESH_SI_SH_SI_NS1B_6fusion15FusionCallbacksIS1F_NS1K_17LinearCombinationISH_fSH_fLNS_15FloatRoundStyleE2EEESG_S1J_JEEENS4_5SM1004TMEM4LOAD26SM100_TMEM_LOAD_32dp32b32xESY_NSZ_INS10_ILi2ELi4ELi3EEES13_NSR_INS5_IJS14_S1H_EEENS5_IJS1H_SB_EEEEEEENS4_39AutoVectorizingCopyWithAssumedAlignmentILi128EEENS4_14SM90_TMA_STOREES1Y_S20_S20_EEEvvEEEEvNT_6ParamsE)
	.align		4
        /*000c*/ 	.word	index@(__assertfail)
	.align		4
        /*0010*/ 	.word	0x00000000
	.align		4
        /*0014*/ 	.word	0xfffffffe
	.align		4
        /*0018*/ 	.word	0x00000000
	.align		4
        /*001c*/ 	.word	0xfffffffd
	.align		4
        /*0020*/ 	.word	0x00000000
	.align		4
        /*0024*/ 	.word	0xfffffffc


//--------------------- .nv.constant4             --------------------------
	.section	.nv.constant4,"a",@progbits
	.align	8
	.align		8
.nv.constant4:
        /*0000*/ 	.dword	__assertfail
	.align		8
        /*0008*/ 	.dword	__unnamed_1
	.align		8
        /*0010*/ 	.dword	__unnamed_2
	.align		8
        /*0018*/ 	.dword	_ZN39_INTERNAL_3a8bf94d_4_k_cu_c615b366_56824cuda3std3__45__cpo5beginE
	.align		8
        /*0020*/ 	.dword	_ZN39_INTERNAL_3a8bf94d_4_k_cu_c615b366_56824cuda3std3__45__cpo3endE
	.align		8
        /*0028*/ 	.dword	_ZN39_INTERNAL_3a8bf94d_4_k_cu_c615b366_56824cuda3std3__45__cpo6cbeginE
	.align		8
        /*0030*/ 	.dword	_ZN39_INTERNAL_3a8bf94d_4_k_cu_c615b366_56824cuda3std3__45__cpo4cendE
	.align		8
        /*0038*/ 	.dword	_ZN39_INTERNAL_3a8bf94d_4_k_cu_c615b366_56824cuda3std3__441_GLOBAL__N__3a8bf94d_4_k_cu_c615b366_56826ignoreE
	.align		8
        /*0040*/ 	.dword	_ZN39_INTERNAL_3a8bf94d_4_k_cu_c615b366_56824cuda3std3__419piecewise_constructE
	.align		8
        /*0048*/ 	.dword	_ZN39_INTERNAL_3a8bf94d_4_k_cu_c615b366_56824cuda3std3__48in_placeE
	.align		8
        /*0050*/ 	.dword	_ZN39_INTERNAL_3a8bf94d_4_k_cu_c615b366_56824cuda3std6ranges3__45__cpo4swapE
	.align		8
        /*0058*/ 	.dword	_ZN39_INTERNAL_3a8bf94d_4_k_cu_c615b366_56824cuda3std6ranges3__45__cpo9iter_moveE
	.align		8
        /*0060*/ 	.dword	_ZN39_INTERNAL_3a8bf94d_4_k_cu_c615b366_56824cute7productE
	.align		8
        /*0068*/ 	.dword	_ZN39_INTERNAL_3a8bf94d_4_k_cu_c615b366_56824cute1_E
	.align		8
        /*0070*/ 	.dword	$str$25
	.align		8
        /*0078*/ 	.dword	$str$26
	.align		8
        /*0080*/ 	.dword	$str$27
	.align		8
        /*0088*/ 	.dword	$str$28


//--------------------- .text._ZN7cutlass13device_kernelINS_4gemm6kernel13GemmUniversalIN4cute5tupleIJiiiiEEENS1_10collective13CollectiveMmaINS1_35MainloopSm100TmaUmmaWarpSpecializedILi8ELi2ELi4ENS5_IJNS4_1CILi1EEESB_SB_EEEEENS5_IJNSA_ILi128EEENSA_ILi64EEESF_EEENS_6half_tENS5_IJlSB_lEEESH_SI_NS4_8TiledMMAINS4_8MMA_AtomIJNS4_20SM100_MMA_F16BF16_SSISH_SH_fLi128ELi64ELNS4_4UMMA5MajorE0ELSN_0ELNSM_7ScaleInE0ELSO_0EEEEEENS4_6LayoutISC_NS5_IJNSA_ILi0EEESS_SS_EEEEENS5_IJNS4_10UnderscoreESV_SV_EEEEENS4_13SM90_TMA_LOADENS4_14ComposedLayoutINS4_7SwizzleILi3ELi4ELi3EEENS4_18smem_ptr_flag_bitsILi16EEENSR_INS5_IJNSA_ILi8EEESF_EEENS5_IJSF_SB_EEEEEEEvNS4_8identityESY_S18_vS19_EENS_8epilogue10collective18CollectiveEpilogueINS1B_23Sm100TmaWarpSpecializedILi3ELi2ELi32ELb1ELb0EEEJSG_NS5_IJNSR_ISE_SB_EENSR_INSA_ILi32EEESB_EEEEESH_SI_SH_SI_NS1B_6fusion15FusionCallbacksIS1F_NS1K_17LinearCombinationISH_fSH_fLNS_15FloatRoundStyleE2EEESG_S1J_JEEENS4_5SM1004TMEM4LOAD26SM100_TMEM_LOAD_32dp32b32xESY_NSZ_INS10_ILi2ELi4ELi3EEES13_NSR_INS5_IJS14_S1H_EEENS5_IJS1H_SB_EEEEEEENS4_39AutoVectorizingCopyWithAssumedAlignmentILi128EEENS4_14SM90_TMA_STOREES1Y_S20_S20_EEEvvEEEEvNT_6ParamsE --------------------------
	.section	.text._ZN7cutlass13device_kernelINS_4gemm6kernel13GemmUniversalIN4cute5tupleIJiiiiEEENS1_10collective13CollectiveMmaINS1_35MainloopSm100TmaUmmaWarpSpecializedILi8ELi2ELi4ENS5_IJNS4_1CILi1EEESB_SB_EEEEENS5_IJNSA_ILi128EEENSA_ILi64EEESF_EEENS_6half_tENS5_IJlSB_lEEESH_SI_NS4_8TiledMMAINS4_8MMA_AtomIJNS4_20SM100_MMA_F16BF16_SSISH_SH_fLi128ELi64ELNS4_4UMMA5MajorE0ELSN_0ELNSM_7ScaleInE0ELSO_0EEEEEENS4_6LayoutISC_NS5_IJNSA_ILi0EEESS_SS_EEEEENS5_IJNS4_10UnderscoreESV_SV_EEEEENS4_13SM90_TMA_LOADENS4_14ComposedLayoutINS4_7SwizzleILi3ELi4ELi3EEENS4_18smem_ptr_flag_bitsILi16EEENSR_INS5_IJNSA_ILi8EEESF_EEENS5_IJSF_SB_EEEEEEEvNS4_8identityESY_S18_vS19_EENS_8epilogue10collective18CollectiveEpilogueINS1B_23Sm100TmaWarpSpecializedILi3ELi2ELi32ELb1ELb0EEEJSG_NS5_IJNSR_ISE_SB_EENSR_INSA_ILi32EEESB_EEEEESH_SI_SH_SI_NS1B_6fusion15FusionCallbacksIS1F_NS1K_17LinearCombinationISH_fSH_fLNS_15FloatRoundStyleE2EEESG_S1J_JEEENS4_5SM1004TMEM4LOAD26SM100_TMEM_LOAD_32dp32b32xESY_NSZ_INS10_ILi2ELi4ELi3EEES13_NSR_INS5_IJS14_S1H_EEENS5_IJS1H_SB_EEEEEEENS4_39AutoVectorizingCopyWithAssumedAlignmentILi128EEENS4_14SM90_TMA_STOREES1Y_S20_S20_EEEvvEEEEvNT_6ParamsE,"ax",@progbits
	.align	128
.text._ZN7cutlass13device_kernelINS_4gemm6kernel13GemmUniversalIN4cute5tupleIJiiiiEEENS1_10collective13CollectiveMmaINS1_35MainloopSm100TmaUmmaWarpSpecializedILi8ELi2ELi4ENS5_IJNS4_1CILi1EEESB_SB_EEEEENS5_IJNSA_ILi128EEENSA_ILi64EEESF_EEENS_6half_tENS5_IJlSB_lEEESH_SI_NS4_8TiledMMAINS4_8MMA_AtomIJNS4_20SM100_MMA_F16BF16_SSISH_SH_fLi128ELi64ELNS4_4UMMA5MajorE0ELSN_0ELNSM_7ScaleInE0ELSO_0EEEEEENS4_6LayoutISC_NS5_IJNSA_ILi0EEESS_SS_EEEEENS5_IJNS4_10UnderscoreESV_SV_EEEEENS4_13SM90_TMA_LOADENS4_14ComposedLayoutINS4_7SwizzleILi3ELi4ELi3EEENS4_18smem_ptr_flag_bitsILi16EEENSR_INS5_IJNSA_ILi8EEESF_EEENS5_IJSF_SB_EEEEEEEvNS4_8identityESY_S18_vS19_EENS_8epilogue10collective18CollectiveEpilogueINS1B_23Sm100TmaWarpSpecializedILi3ELi2ELi32ELb1ELb0EEEJSG_NS5_IJNSR_ISE_SB_EENSR_INSA_ILi32EEESB_EEEEESH_SI_SH_SI_NS1B_6fusion15FusionCallbacksIS1F_NS1K_17LinearCombinationISH_fSH_fLNS_15FloatRoundStyleE2EEESG_S1J_JEEENS4_5SM1004TMEM4LOAD26SM100_TMEM_LOAD_32dp32b32xESY_NSZ_INS10_ILi2ELi4ELi3EEES13_NSR_INS5_IJS14_S1H_EEENS5_IJS1H_SB_EEEEEEENS4_39AutoVectorizingCopyWithAssumedAlignmentILi128EEENS4_14SM90_TMA_STOREES1Y_S20_S20_EEEvvEEEEvNT_6ParamsE:
        .type           _ZN7cutlass13device_kernelINS_4gemm6kernel13GemmUniversalIN4cute5tupleIJiiiiEEENS1_10collective13CollectiveMmaINS1_35MainloopSm100TmaUmmaWarpSpecializedILi8ELi2ELi4ENS5_IJNS4_1CILi1EEESB_SB_EEEEENS5_IJNSA_ILi128EEENSA_ILi64EEESF_EEENS_6half_tENS5_IJlSB_lEEESH_SI_NS4_8TiledMMAINS4_8MMA_AtomIJNS4_20SM100_MMA_F16BF16_SSISH_SH_fLi128ELi64ELNS4_4UMMA5MajorE0ELSN_0ELNSM_7ScaleInE0ELSO_0EEEEEENS4_6LayoutISC_NS5_IJNSA_ILi0EEESS_SS_EEEEENS5_IJNS4_10UnderscoreESV_SV_EEEEENS4_13SM90_TMA_LOADENS4_14ComposedLayoutINS4_7SwizzleILi3ELi4ELi3EEENS4_18smem_ptr_flag_bitsILi16EEENSR_INS5_IJNSA_ILi8EEESF_EEENS5_IJSF_SB_EEEEEEEvNS4_8identityESY_S18_vS19_EENS_8epilogue10collective18CollectiveEpilogueINS1B_23Sm100TmaWarpSpecializedILi3ELi2ELi32ELb1ELb0EEEJSG_NS5_IJNSR_ISE_SB_EENSR_INSA_ILi32EEESB_EEEEESH_SI_SH_SI_NS1B_6fusion15FusionCallbacksIS1F_NS1K_17LinearCombinationISH_fSH_fLNS_15FloatRoundStyleE2EEESG_S1J_JEEENS4_5SM1004TMEM4LOAD26SM100_TMEM_LOAD_32dp32b32xESY_NSZ_INS10_ILi2ELi4ELi3EEES13_NSR_INS5_IJS14_S1H_EEENS5_IJS1H_SB_EEEEEEENS4_39AutoVectorizingCopyWithAssumedAlignmentILi128EEENS4_14SM90_TMA_STOREES1Y_S20_S20_EEEvvEEEEvNT_6ParamsE,@function
        .size           _ZN7cutlass13device_kernelINS_4gemm6kernel13GemmUniversalIN4cute5tupleIJiiiiEEENS1_10collective13CollectiveMmaINS1_35MainloopSm100TmaUmmaWarpSpecializedILi8ELi2ELi4ENS5_IJNS4_1CILi1EEESB_SB_EEEEENS5_IJNSA_ILi128EEENSA_ILi64EEESF_EEENS_6half_tENS5_IJlSB_lEEESH_SI_NS4_8TiledMMAINS4_8MMA_AtomIJNS4_20SM100_MMA_F16BF16_SSISH_SH_fLi128ELi64ELNS4_4UMMA5MajorE0ELSN_0ELNSM_7ScaleInE0ELSO_0EEEEEENS4_6LayoutISC_NS5_IJNSA_ILi0EEESS_SS_EEEEENS5_IJNS4_10UnderscoreESV_SV_EEEEENS4_13SM90_TMA_LOADENS4_14ComposedLayoutINS4_7SwizzleILi3ELi4ELi3EEENS4_18smem_ptr_flag_bitsILi16EEENSR_INS5_IJNSA_ILi8EEESF_EEENS5_IJSF_SB_EEEEEEEvNS4_8identityESY_S18_vS19_EENS_8epilogue10collective18CollectiveEpilogueINS1B_23Sm100TmaWarpSpecializedILi3ELi2ELi32ELb1ELb0EEEJSG_NS5_IJNSR_ISE_SB_EENSR_INSA_ILi32EEESB_EEEEESH_SI_SH_SI_NS1B_6fusion15FusionCallbacksIS1F_NS1K_17LinearCombinationISH_fSH_fLNS_15FloatRoundStyleE2EEESG_S1J_JEEENS4_5SM1004TMEM4LOAD26SM100_TMEM_LOAD_32dp32b32xESY_NSZ_INS10_ILi2ELi4ELi3EEES13_NSR_INS5_IJS14_S1H_EEENS5_IJS1H_SB_EEEEEEENS4_39AutoVectorizingCopyWithAssumedAlignmentILi128EEENS4_14SM90_TMA_STOREES1Y_S20_S20_EEEvvEEEEvNT_6ParamsE,(.L_x_166 - _ZN7cutlass13device_kernelINS_4gemm6kernel13GemmUniversalIN4cute5tupleIJiiiiEEENS1_10collective13CollectiveMmaINS1_35MainloopSm100TmaUmmaWarpSpecializedILi8ELi2ELi4ENS5_IJNS4_1CILi1EEESB_SB_EEEEENS5_IJNSA_ILi128EEENSA_ILi64EEESF_EEENS_6half_tENS5_IJlSB_lEEESH_SI_NS4_8TiledMMAINS4_8MMA_AtomIJNS4_20SM100_MMA_F16BF16_SSISH_SH_fLi128ELi64ELNS4_4UMMA5MajorE0ELSN_0ELNSM_7ScaleInE0ELSO_0EEEEEENS4_6LayoutISC_NS5_IJNSA_ILi0EEESS_SS_EEEEENS5_IJNS4_10UnderscoreESV_SV_EEEEENS4_13SM90_TMA_LOADENS4_14ComposedLayoutINS4_7SwizzleILi3ELi4ELi3EEENS4_18smem_ptr_flag_bitsILi16EEENSR_INS5_IJNSA_ILi8EEESF_EEENS5_IJSF_SB_EEEEEEEvNS4_8identityESY_S18_vS19_EENS_8epilogue10collective18CollectiveEpilogueINS1B_23Sm100TmaWarpSpecializedILi3ELi2ELi32ELb1ELb0EEEJSG_NS5_IJNSR_ISE_SB_EENSR_INSA_ILi32EEESB_EEEEESH_SI_SH_SI_NS1B_6fusion15FusionCallbacksIS1F_NS1K_17LinearCombinationISH_fSH_fLNS_15FloatRoundStyleE2EEESG_S1J_JEEENS4_5SM1004TMEM4LOAD26SM100_TMEM_LOAD_32dp32b32xESY_NSZ_INS10_ILi2ELi4ELi3EEES13_NSR_INS5_IJS14_S1H_EEENS5_IJS1H_SB_EEEEEEENS4_39AutoVectorizingCopyWithAssumedAlignmentILi128EEENS4_14SM90_TMA_STOREES1Y_S20_S20_EEEvvEEEEvNT_6ParamsE)
        .other          _ZN7cutlass13device_kernelINS_4gemm6kernel13GemmUniversalIN4cute5tupleIJiiiiEEENS1_10collective13CollectiveMmaINS1_35MainloopSm100TmaUmmaWarpSpecializedILi8ELi2ELi4ENS5_IJNS4_1CILi1EEESB_SB_EEEEENS5_IJNSA_ILi128EEENSA_ILi64EEESF_EEENS_6half_tENS5_IJlSB_lEEESH_SI_NS4_8TiledMMAINS4_8MMA_AtomIJNS4_20SM100_MMA_F16BF16_SSISH_SH_fLi128ELi64ELNS4_4UMMA5MajorE0ELSN_0ELNSM_7ScaleInE0ELSO_0EEEEEENS4_6LayoutISC_NS5_IJNSA_ILi0EEESS_SS_EEEEENS5_IJNS4_10UnderscoreESV_SV_EEEEENS4_13SM90_TMA_LOADENS4_14ComposedLayoutINS4_7SwizzleILi3ELi4ELi3EEENS4_18smem_ptr_flag_bitsILi16EEENSR_INS5_IJNSA_ILi8EEESF_EEENS5_IJSF_SB_EEEEEEEvNS4_8identityESY_S18_vS19_EENS_8epilogue10collective18CollectiveEpilogueINS1B_23Sm100TmaWarpSpecializedILi3ELi2ELi32ELb1ELb0EEEJSG_NS5_IJNSR_ISE_SB_EENSR_INSA_ILi32EEESB_EEEEESH_SI_SH_SI_NS1B_6fusion15FusionCallbacksIS1F_NS1K_17LinearCombinationISH_fSH_fLNS_15FloatRoundStyleE2EEESG_S1J_JEEENS4_5SM1004TMEM4LOAD26SM100_TMEM_LOAD_32dp32b32xESY_NSZ_INS10_ILi2ELi4ELi3EEES13_NSR_INS5_IJS14_S1H_EEENS5_IJS1H_SB_EEEEEEENS4_39AutoVectorizingCopyWithAssumedAlignmentILi128EEENS4_14SM90_TMA_STOREES1Y_S20_S20_EEEvvEEEEvNT_6ParamsE,@"STO_CUDA_ENTRY STV_DEFAULT"
_ZN7cutlass13device_kernelINS_4gemm6kernel13GemmUniversalIN4cute5tupleIJiiiiEEENS1_10collective13CollectiveMmaINS1_35MainloopSm100TmaUmmaWarpSpecializedILi8ELi2ELi4ENS5_IJNS4_1CILi1EEESB_SB_EEEEENS5_IJNSA_ILi128EEENSA_ILi64EEESF_EEENS_6half_tENS5_IJlSB_lEEESH_SI_NS4_8TiledMMAINS4_8MMA_AtomIJNS4_20SM100_MMA_F16BF16_SSISH_SH_fLi128ELi64ELNS4_4UMMA5MajorE0ELSN_0ELNSM_7ScaleInE0ELSO_0EEEEEENS4_6LayoutISC_NS5_IJNSA_ILi0EEESS_SS_EEEEENS5_IJNS4_10UnderscoreESV_SV_EEEEENS4_13SM90_TMA_LOADENS4_14ComposedLayoutINS4_7SwizzleILi3ELi4ELi3EEENS4_18smem_ptr_flag_bitsILi16EEENSR_INS5_IJNSA_ILi8EEESF_EEENS5_IJSF_SB_EEEEEEEvNS4_8identityESY_S18_vS19_EENS_8epilogue10collective18CollectiveEpilogueINS1B_23Sm100TmaWarpSpecializedILi3ELi2ELi32ELb1ELb0EEEJSG_NS5_IJNSR_ISE_SB_EENSR_INSA_ILi32EEESB_EEEEESH_SI_SH_SI_NS1B_6fusion15FusionCallbacksIS1F_NS1K_17LinearCombinationISH_fSH_fLNS_15FloatRoundStyleE2EEESG_S1J_JEEENS4_5SM1004TMEM4LOAD26SM100_TMEM_LOAD_32dp32b32xESY_NSZ_INS10_ILi2ELi4ELi3EEES13_NSR_INS5_IJS14_S1H_EEENS5_IJS1H_SB_EEEEEEENS4_39AutoVectorizingCopyWithAssumedAlignmentILi128EEENS4_14SM90_TMA_STOREES1Y_S20_S20_EEEvvEEEEvNT_6ParamsE:
[----:B------:R-:W1:Y:S01]  /*0000*/  LDC R1, c[0x0][0x37c] ;  /* 0x0000df00ff017b82 */ /* 0x000e620000000800 */
[----:B------:R-:W2:Y:S01]  /*0010*/  S2R R93, SR_TID.X ;  /* 0x00000000005d7919 */ /* 0x000ea20000002100 */
[----:B------:R-:W3:Y:S01]  /*0020*/  LDCU.64 UR4, c[0x0][0x890] ;  /* 0x00011200ff0477ac */ /* 0x000ee20008000a00 */
[----:B------:R-:W-:Y:S02]  /*0030*/  PRMT R88, RZ, 0x7610, R88 ;  /* 0x00007610ff587816 */ /* 0x000fe40000000058 */
[----:B------:R-:W-:Y:S01]  /*0040*/  ELECT P5, URZ, PT ;  /* 0x0000000000ff782f */ /* 0x000fe200038a0000 */
[----:B------:R-:W4:Y:S01]  /*0050*/  LDCU.64 UR46, c[0x0][0x358] ;  /* 0x00006b00ff2e77ac */ /* 0x000f220008000a00 */
[----:B---3--:R-:W-:-:S04]  /*0060*/  UISETP.NE.U32.AND UP0, UPT, UR4, URZ, UPT ;  /* 0x000000ff0400728c */ /* 0x008fc8000bf05070 */
[----:B------:R-:W-:Y:S01]  /*0070*/  UISETP.NE.AND.EX UP0, UPT, UR5, URZ, UPT, UP0 ;  /* 0x000000ff0500728c */ /* 0x000fe2000bf05300 */
[----:B--2---:R-:W-:-:S05]  /*0080*/  SHF.R.U32.HI R92, RZ, 0x5, R93 ;  /* 0x00000005ff5c7819 */ /* 0x004fca000001165d */
[----:B------:R-:W2:Y:S02]  /*0090*/  SHFL.IDX PT, R0, R92, RZ, 0x1f ;  /* 0x00001fff5c007589 */ /* 0x000ea400000e0000 */
[----:B--2---:R-:W-:Y:S01]  /*00a0*/  R2UR UR8, R0 ;  /* 0x00000000000872ca */ /* 0x004fe200000e0000 */
[----:B-1--4-:R-:W-:-:S14]  /*00b0*/  BRA.U UP0, `(.L_x_0) ;  /* 0x00000001002c7547 */ /* 0x012fdc000b800000 */
[----:B------:R-:W1:Y:S02]  /*00c0*/  LDCU.64 UR6, c[0x0][0x888] ;  /* 0x00011100ff0677ac */ /* 0x000e640008000a00 */
[----:B-1----:R-:W-:-:S04]  /*00d0*/  UISETP.NE.U32.AND UP0, UPT, UR6, URZ, UPT ;  /* 0x000000ff0600728c */ /* 0x002fc8000bf05070 */
[----:B------:R-:W-:-:S09]  /*00e0*/  UISETP.NE.AND.EX UP0, UPT, UR7, URZ, UPT, UP0 ;  /* 0x000000ff0700728c */ /* 0x000fd2000bf05300 */
[----:B------:R-:W-:Y:S05]  /*00f0*/  BRA.U !UP0, `(.L_x_1) ;  /* 0x0000000108107547 */ /* 0x000fea000b800000 */
[----:B------:R-:W1:Y:S02]  /*0100*/  LDC.64 R2, c[0x0][0x888] ;  /* 0x00022200ff027b82 */ /* 0x000e640000000a00 */
[----:B-1----:R1:W5:Y:S01]  /*0110*/  LDG.E R49, desc[UR46][R2.64] ;  /* 0x0000002e02317981 */ /* 0x002362000c1e1900 */
[----:B------:R-:W-:Y:S01]  /*0120*/  HFMA2 R88, -RZ, RZ, 0, 5.9604644775390625e-08 ;  /* 0x00000001ff587431 */ /* 0x000fe200000001ff */
[----:B------:R-:W-:Y:S05]  /*0130*/  BRA `(.L_x_0) ;  /* 0x00000000000c7947 */ /* 0x000fea0003800000 */
.L_x_1:
[----:B------:R-:W1:Y:S01]  /*0140*/  LDCU UR6, c[0x0][0x880] ;  /* 0x00011000ff0677ac */ /* 0x000e620008000800 */
[----:B------:R-:W-:Y:S01]  /*0150*/  HFMA2 R88, -RZ, RZ, 0, 5.9604644775390625e-08 ;  /* 0x00000001ff587431 */ /* 0x000fe200000001ff */
[----:B-1----:R-:W-:-:S07]  /*0160*/  MOV R49, UR6 ;  /* 0x0000000600317c02 */ /* 0x002fce0008000f00 */
.L_x_0:
[----:B------:R-:W2:Y:S02]  /*0170*/  LDCU.64 UR6, c[0x0][0x8b0] ;  /* 0x00011600ff0677ac */ /* 0x000ea40008000a00 */
[----:B--2---:R-:W-:-:S04]  /*0180*/  UISETP.NE.U32.AND UP0, UPT, UR6, URZ, UPT ;  /* 0x000000ff0600728c */ /* 0x004fc8000bf05070 */
[----:B------:R-:W-:-:S09]  /*0190*/  UISETP.NE.AND.EX UP0, UPT, UR7, URZ, UPT, UP0 ;  /* 0x000000ff0700728c */ /* 0x000fd2000bf05300 */
[----:B------:R-:W-:Y:S05]  /*01a0*/  BRA.U UP0, `(.L_x_2) ;  /* 0x0000000100247547 */ /* 0x000fea000b800000 */
[----:B------:R-:W2:Y:S02]  /*01b0*/  LDCU.64 UR6, c[0x0][0x8a8] ;  /* 0x00011500ff0677ac */ /* 0x000ea40008000a00 */
[----:B--2---:R-:W-:-:S04]  /*01c0*/  UISETP.NE.U32.AND UP0, UPT, UR6, URZ, UPT ;  /* 0x000000ff0600728c */ /* 0x004fc8000bf05070 */
[----:B------:R-:W-:-:S09]  /*01d0*/  UISETP.NE.AND.EX UP0, UPT, UR7, URZ, UPT, UP0 ;  /* 0x000000ff0700728c */ /* 0x000fd2000bf05300 */
[----:B------:R-:W-:Y:S05]  /*01e0*/  BRA.U !UP0, `(.L_x_3) ;  /* 0x00000001080c7547 */ /* 0x000fea000b800000 */
[----:B-1----:R-:W1:Y:S02]  /*01f0*/  LDC.64 R2, c[0x0][0x8a8] ;  /* 0x00022a00ff027b82 */ /* 0x002e640000000a00 */
[----:B-1----:R2:W5:Y:S01]  /*0200*/  LDG.E R47, desc[UR46][R2.64] ;  /* 0x0000002e022f7981 */ /* 0x002562000c1e1900 */
[----:B------:R-:W-:Y:S05]  /*0210*/  BRA `(.L_x_2) ;  /* 0x0000000000087947 */ /* 0x000fea0003800000 */
.L_x_3:
[----:B------:R-:W2:Y:S02]  /*0220*/  LDCU UR6, c[0x0][0x8a0] ;  /* 0x00011400ff0677ac */ /* 0x000ea40008000800 */
[----:B--2---:R-:W-:Y:S02]  /*0230*/  MOV R47, UR6 ;  /* 0x00000006002f7c02 */ /* 0x004fe40008000f00 */
.L_x_2:
[----:B------:R-:W-:Y:S01]  /*0240*/  IMAD.U32 R0, RZ, RZ, UR8 ;  /* 0x00000008ff007e24 */ /* 0x000fe2000f8e00ff */
[----:B------:R-:W-:Y:S04]  /*0250*/  BSSY.RECONVERGENT B0, `(.L_x_4) ;  /* 0x000000c000007945 */ /* 0x000fe80003800200 */
[C---:B------:R-:W-:Y:S02]  /*0260*/  ISETP.NE.OR P1, PT, R0.reuse, 0x1, !P5 ;  /* 0x000000010000780c */ /* 0x040fe40006f25670 */
[----:B------:R-:W-:-:S11]  /*0270*/  ISETP.NE.OR P0, PT, R0, 0x3, !P5 ;  /* 0x000000030000780c */ /* 0x000fd60006f05670 */
[----:B------:R-:W-:Y:S05]  /*0280*/  @P1 BRA `(.L_x_5) ;  /* 0x0000000000201947 */ /* 0x000fea0003800000 */
[----:B------:R-:W3:Y:S02]  /*0290*/  LDCU.64 UR6, c[0x0][0x348] ;  /* 0x00006900ff0677ac */ /* 0x000ee40008000a00 */
[----:B---3--:R-:W-:Y:S02]  /*02a0*/  UIADD3 UR10, UP1, UPT, UR6, 0x80, URZ ;  /* 0x00000080060a7890 */ /* 0x008fe4000ff3e0ff */
[----:B------:R-:W-:Y:S02]  /*02b0*/  UIADD3 UR6, UP0, UPT, UR6, 0x180, URZ ;  /* 0x0000018006067890 */ /* 0x000fe4000ff1e0ff */
[----:B------:R-:W-:Y:S02]  /*02c0*/  UIADD3.X UR11, UPT, UPT, URZ, UR7, URZ, UP1, !UPT ;  /* 0x00000007ff0b7290 */ /* 0x000fe40008ffe4ff */
[----:B------:R-:W-:-:S07]  /*02d0*/  UIADD3.X UR7, UPT, UPT, URZ, UR7, URZ, UP0, !UPT ;  /* 0x00000007ff077290 */ /* 0x000fce00087fe4ff */
[----:B------:R3:W-:Y:S02]  /*02e0*/  UTMACCTL.PF [UR10] ;  /* 0x000000000a0079b9 */ /* 0x0007e40008040000 */
[----:B------:R3:W-:Y:S02]  /*02f0*/  UTMACCTL.PF [UR6] ;  /* 0x00000000060079b9 */ /* 0x0007e40008040000 */
[----:B---3--:R-:W-:Y:S01]  /*0300*/  NOP ;  /* 0x0000000000007918 */ /* 0x008fe20000000000 */
.L_x_5:
[----:B------:R-:W-:Y:S05]  /*0310*/  BSYNC.RECONVERGENT B0 ;  /* 0x0000000000007941 */ /* 0x000fea0003800200 */
.L_x_4:
[----:B------:R-:W-:Y:S04]  /*0320*/  BSSY.RECONVERGENT B0, `(.L_x_6) ;  /* 0x000000a000007945 */ /* 0x000fe80003800200 */
        /* <DEDUP_REMOVED lines=9> */
.L_x_7:
[----:B------:R-:W-:Y:S05]  /*03c0*/  BSYNC.RECONVERGENT B0 ;  /* 0x0000000000007941 */ /* 0x000fea0003800200 */
.L_x_6:
[----:B------:R-:W3:Y:S01]  /*03d0*/  LDCU.64 UR6, c[0x0][0x888] ;  /* 0x00011100ff0677ac */ /* 0x000ee20008000a00 */
[----:B------:R-:W-:Y:S02]  /*03e0*/  UISETP.EQ.U32.AND UP1, UPT, UR4, URZ, UPT ;  /* 0x000000ff0400728c */ /* 0x000fe4000bf22070 */
[----:B------:R-:W-:Y:S02]  /*03f0*/  UPLOP3.LUT UP2, UPT, UPT, UPT, UPT, 0x80, 0x8 ;  /* 0x000000000008789c */ /* 0x000fe40003f4f070 */
[----:B---3--:R-:W-:-:S04]  /*0400*/  UISETP.NE.U32.AND UP0, UPT, UR6, URZ, UPT ;  /* 0x000000ff0600728c */ /* 0x008fc8000bf05070 */
[----:B------:R-:W-:-:S04]  /*0410*/  UISETP.NE.AND.EX UP0, UPT, UR7, URZ, UPT, UP0 ;  /* 0x000000ff0700728c */ /* 0x000fc8000bf05300 */
[----:B------:R-:W-:-:S04]  /*0420*/  UISETP.EQ.OR.EX UP3, UPT, UR5, URZ, !UP0, UP1 ;  /* 0x000000ff0500728c */ /* 0x000fc8000c762710 */
[----:B------:R-:W-:-:S05]  /*0430*/  UP2UR UR53, UPR, URZ, 0x8 ;  /* 0x00000008ff357883 */ /* 0x000fca0008000000 */
[----:B------:R-:W-:Y:S07]  /*0440*/  BRA.U !UP3, `(.L_x_8) ;  /* 0x000000010b207547 */ /* 0x000fee000b800000 */
[----:B------:R-:W-:Y:S01]  /*0450*/  UISETP.NE.U32.AND UP2, UPT, UR4, URZ, UPT ;  /* 0x000000ff0400728c */ /* 0x000fe2000bf45070 */
[----:B-----5:R-:W-:Y:S01]  /*0460*/  FSETP.NEU.AND P0, PT, R49, RZ, PT ;  /* 0x000000ff3100720b */ /* 0x020fe20003f0d000 */
[----:B------:R-:W-:Y:S02]  /*0470*/  USEL UR4, URZ, 0xffffffff, UP0 ;  /* 0xffffffffff047887 */ /* 0x000fe40008000000 */
[----:B------:R-:W-:-:S10]  /*0480*/  UISETP.NE.AND.EX UP2, UPT, UR5, URZ, UPT, UP2 ;  /* 0x000000ff0500728c */ /* 0x000fd4000bf45320 */
[----:B------:R-:W-:Y:S01]  /*0490*/  VOTEU.ANY UP1, P0 ;  /* 0x0000000000ff7886 */ /* 0x000fe20000020100 */
[----:B------:R-:W-:-:S04]  /*04a0*/  @!UP2 USEL UR4, URZ, 0xffffffff, UP1 ;  /* 0xffffffffff04a887 */ /* 0x000fc80008800000 */
[----:B------:R-:W-:-:S04]  /*04b0*/  ULOP3.LUT UR4, UR4, 0x1, URZ, 0xc0, !UPT ;  /* 0x0000000104047892 */ /* 0x000fc8000f8ec0ff */
[----:B------:R-:W-:-:S11]  /*04c0*/  UISETP.NE.U32.AND UP2, UPT, UR4, 0x1, UPT ;  /* 0x000000010400788c */ /* 0x000fd6000bf45070 */
.L_x_8:
[----:B-12---:R-:W1:Y:S01]  /*04d0*/  SHFL.IDX PT, R2, R92, RZ, 0x1f ;  /* 0x00001fff5c027589 */ /* 0x006e6200000e0000 */
[----:B------:R-:W-:-:S04]  /*04e0*/  UISETP.NE.AND UP1, UPT, UR8, 0x2, UPT ;  /* 0x000000020800788c */ /* 0x000fc8000bf25270 */
[----:B------:R-:W-:Y:S01]  /*04f0*/  USEL UR6, URZ, 0x1, UP1 ;  /* 0x00000001ff067887 */ /* 0x000fe20008800000 */
[----:B-1----:R-:W-:-:S13]  /*0500*/  ISETP.NE.AND P0, PT, R2, RZ, PT ;  /* 0x000000ff0200720c */ /* 0x002fda0003f05270 */
[----:B------:R-:W-:Y:S05]  /*0510*/  @P0 BRA `(.L_x_9) ;  /* 0x0000000000680947 */ /* 0x000fea0003800000 */
[----:B------:R-:W1:Y:S01]  /*0520*/  S2UR UR5, SR_CgaCtaId ;  /* 0x00000000000579c3 */ /* 0x000e620000008800 */
[----:B------:R-:W-:Y:S01]  /*0530*/  UMOV UR7, 0x400 ;  /* 0x0000040000077882 */ /* 0x000fe20000000000 */
[----:B------:R-:W-:Y:S01]  /*0540*/  UMOV UR4, 0x1 ;  /* 0x0000000100047882 */ /* 0x000fe20000000000 */
[----:B------:R-:W-:Y:S01]  /*0550*/  ELECT P0, URZ, PT ;  /* 0x0000000000ff782f */ /* 0x000fe20003800000 */
[----:B------:R-:W-:-:S04]  /*0560*/  UIADD3 UR10, UPT, UPT, -UR4, 0x100000, URZ ;  /* 0x00100000040a7890 */ /* 0x000fc8000fffe1ff */
[----:B------:R-:W-:Y:S02]  /*0570*/  USHF.L.U32 UR11, UR10, 0xb, URZ ;  /* 0x0000000b0a0b7899 */ /* 0x000fe400080006ff */
[----:B------:R-:W-:Y:S02]  /*0580*/  USHF.L.U32 UR10, UR10, 0x1, URZ ;  /* 0x000000010a0a7899 */ /* 0x000fe400080006ff */
[----:B-1----:R-:W-:Y:S01]  /*0590*/  ULEA UR5, UR5, UR7, 0x18 ;  /* 0x0000000705057291 */ /* 0x002fe2000f8ec0ff */
[----:B------:R-:W1:Y:S11]  /*05a0*/  FENCE.VIEW.ASYNC.S ;  /* 0x00000000000073c6 */ /* 0x000e760000000000 */
[----:B-1----:R1:W2:Y:S01]  /*05b0*/  SYNCS.EXCH.64 URZ, [UR5], UR10 ;  /* 0x0000000a05ff75b2 */ /* 0x0022a20008000100 */
[----:B------:R1:W3:Y:S01]  /*05c0*/  SYNCS.EXCH.64 URZ, [UR5+0x40], UR10 ;  /* 0x0000400a05ff75b2 */ /* 0x0002e20008000100 */
[----:B------:R1:W4:Y:S01]  /*05d0*/  SYNCS.EXCH.64 URZ, [UR5+0x8], UR10 ;  /* 0x0000080a05ff75b2 */ /* 0x0003220008000100 */
[----:B------:R1:W1:Y:S01]  /*05e0*/  SYNCS.EXCH.64 URZ, [UR5+0x48], UR10 ;  /* 0x0000480a05ff75b2 */ /* 0x0002620008000100 */
        /* <DEDUP_REMOVED lines=12> */
[----:B------:R-:W-:Y:S01]  /*06b0*/  NOP ;  /* 0x0000000000007918 */ /* 0x000fe20000000000 */
.L_x_9:
[----:B------:R-:W2:Y:S01]  /*06c0*/  SHFL.IDX PT, R2, R92, RZ, 0x1f ;  /* 0x00001fff5c027589 */ /* 0x000ea200000e0000 */
[----:B------:R-:W-:Y:S01]  /*06d0*/  NOP ;  /* 0x0000000000007918 */ /* 0x000fe20000000000 */
[----:B--2---:R-:W-:-:S13]  /*06e0*/  ISETP.NE.AND P0, PT, R2, 0x1, PT ;  /* 0x000000010200780c */ /* 0x004fda0003f05270 */
[----:B------:R-:W-:Y:S05]  /*06f0*/  @P0 BRA `(.L_x_10) ;  /* 0x0000000000500947 */ /* 0x000fea0003800000 */
[----:B------:R-:W2:Y:S01]  /*0700*/  S2UR UR7, SR_CgaCtaId ;  /* 0x00000000000779c3 */ /* 0x000ea20000008800 */
[----:B------:R-:W-:Y:S01]  /*0710*/  UMOV UR9, 0x400 ;  /* 0x0000040000097882 */ /* 0x000fe20000000000 */
[----:B-1----:R-:W-:Y:S01]  /*0720*/  UMOV UR5, 0x20 ;  /* 0x0000002000057882 */ /* 0x002fe20000000000 */
[----:B------:R-:W-:Y:S01]  /*0730*/  UMOV UR4, 0x80 ;  /* 0x0000008000047882 */ /* 0x000fe20000000000 */
[----:B------:R-:W-:-:S04]  /*0740*/  UIADD3 UR10, UPT, UPT, -UR5, 0x100000, URZ ;  /* 0x00100000050a7890 */ /* 0x000fc8000fffe1ff */
[----:B------:R-:W-:Y:S02]  /*0750*/  USHF.L.U32 UR11, UR10, 0xb, URZ ;  /* 0x0000000b0a0b7899 */ /* 0x000fe400080006ff */
[----:B------:R-:W-:Y:S02]  /*0760*/  USHF.L.U32 UR10, UR10, 0x1, URZ ;  /* 0x000000010a0a7899 */ /* 0x000fe400080006ff */
[----:B------:R-:W-:-:S04]  /*0770*/  UIADD3 UR4, UPT, UPT, -UR4, 0x100000, URZ ;  /* 0x0010000004047890 */ /* 0x000fc8000fffe1ff */
[----:B------:R-:W-:Y:S02]  /*0780*/  USHF.L.U32 UR5, UR4, 0xb, URZ ;  /* 0x0000000b04057899 */ /* 0x000fe400080006ff */
[----:B------:R-:W-:Y:S01]  /*0790*/  USHF.L.U32 UR4, UR4, 0x1, URZ ;  /* 0x0000000104047899 */ /* 0x000fe200080006ff */
[----:B------:R-:W-:Y:S01]  /*07a0*/  ELECT P0, URZ, PT ;  /* 0x0000000000ff782f */ /* 0x000fe20003800000 */
[----:B--2---:R-:W-:Y:S01]  /*07b0*/  ULEA UR7, UR7, UR9, 0x18 ;  /* 0x0000000907077291 */ /* 0x004fe2000f8ec0ff */
[----:B------:R-:W1:Y:S11]  /*07c0*/  FENCE.VIEW.ASYNC.S ;  /* 0x00000000000073c6 */ /* 0x000e760000000000 */
[----:B-1----:R2:W1:Y:S01]  /*07d0*/  SYNCS.EXCH.64 URZ, [UR7+0x80], UR10 ;  /* 0x0000800a07ff75b2 */ /* 0x0024620008000100 */
[----:B------:R2:W1:Y:S01]  /*07e0*/  SYNCS.EXCH.64 URZ, [UR7+0x98], UR4 ;  /* 0x0000980407ff75b2 */ /* 0x0004620008000100 */
[----:B------:R2:W1:Y:S01]  /*07f0*/  SYNCS.EXCH.64 URZ, [UR7+0x88], UR10 ;  /* 0x0000880a07ff75b2 */ /* 0x0004620008000100 */
[----:B------:R2:W1:Y:S01]  /*0800*/  SYNCS.EXCH.64 URZ, [UR7+0xa0], UR4 ;  /* 0x0000a00407ff75b2 */ /* 0x0004620008000100 */
[----:B------:R2:W1:Y:S01]  /*0810*/  SYNCS.EXCH.64 URZ, [UR7+0x90], UR10 ;  /* 0x0000900a07ff75b2 */ /* 0x0004620008000100 */
[----:B------:R2:W1:Y:S02]  /*0820*/  SYNCS.EXCH.64 URZ, [UR7+0xa8], UR4 ;  /* 0x0000a80407ff75b2 */ /* 0x0004640008000100 */
[----:B--2---:R-:W-:Y:S01]  /*0830*/  NOP ;  /* 0x0000000000007918 */ /* 0x004fe20000000000 */
.L_x_10:
[----:B------:R-:W2:Y:S01]  /*0840*/  SHFL.IDX PT, R2, R92, RZ, 0x1f ;  /* 0x00001fff5c027589 */ /* 0x000ea200000e0000 */
[----:B------:R-:W-:Y:S01]  /*0850*/  NOP ;  /* 0x0000000000007918 */ /* 0x000fe20000000000 */
[----:B--2---:R-:W-:-:S13]  /*0860*/  ISETP.NE.AND P0, PT, R2, 0x3, PT ;  /* 0x000000030200780c */ /* 0x004fda0003f05270 */
[----:B------:R-:W-:Y:S05]  /*0870*/  @P0 BRA `(.L_x_11) ;  /* 0x0000000000300947 */ /* 0x000fea0003800000 */
[----:B-1----:R-:W1:Y:S01]  /*0880*/  S2UR UR5, SR_CgaCtaId ;  /* 0x00000000000579c3 */ /* 0x002e620000008800 */
        /* <DEDUP_REMOVED lines=8> */
[----:B-1----:R2:W1:Y:S01]  /*0910*/  SYNCS.EXCH.64 URZ, [UR5+0xb0], UR10 ;  /* 0x0000b00a05ff75b2 */ /* 0x0024620008000100 */
[----:B------:R2:W1:Y:S02]  /*0920*/  SYNCS.EXCH.64 URZ, [UR5+0xb8], UR10 ;  /* 0x0000b80a05ff75b2 */ /* 0x0004640008000100 */
[----:B--2---:R-:W-:Y:S01]  /*0930*/  NOP ;  /* 0x0000000000007918 */ /* 0x004fe20000000000 */
.L_x_11:
[----:B------:R-:W2:Y:S01]  /*0940*/  SHFL.IDX PT, R2, R92, RZ, 0x1f ;  /* 0x00001fff5c027589 */ /* 0x000ea200000e0000 */
[----:B------:R-:W-:Y:S01]  /*0950*/  NOP ;  /* 0x0000000000007918 */ /* 0x000fe20000000000 */
[----:B--2---:R-:W-:-:S13]  /*0960*/  ISETP.NE.AND P0, PT, R2, 0x4, PT ;  /* 0x000000040200780c */ /* 0x004fda0003f05270 */
[----:B------:R-:W-:Y:S05]  /*0970*/  @P0 BRA `(.L_x_12) ;  /* 0x00000000004c0947 */ /* 0x000fea0003800000 */
[----:B-1----:R-:W1:Y:S01]  /*0980*/  S2UR UR5, SR_CgaCtaId ;  /* 0x00000000000579c3 */ /* 0x002e620000008800 */
[----:B------:R-:W-:Y:S01]  /*0990*/  UMOV UR9, 0x100 ;  /* 0x0000010000097882 */ /* 0x000fe20000000000 */
[----:B------:R-:W-:Y:S01]  /*09a0*/  UMOV UR7, 0x400 ;  /* 0x0000040000077882 */ /* 0x000fe20000000000 */
[----:B------:R-:W-:Y:S01]  /*09b0*/  USEL UR9, UR9, 0xe0, UP2 ;  /* 0x000000e009097887 */ /* 0x000fe20009000000 */
[----:B------:R-:W-:Y:S01]  /*09c0*/  UMOV UR4, 0x1 ;  /* 0x0000000100047882 */ /* 0x000fe20000000000 */
[----:B------:R-:W-:Y:S01]  /*09d0*/  ELECT P0, URZ, PT ;  /* 0x0000000000ff782f */ /* 0x000fe20003800000 */
[----:B------:R-:W-:-:S04]  /*09e0*/  UIADD3 UR10, UPT, UPT, -UR4, 0x100000, URZ ;  /* 0x00100000040a7890 */ /* 0x000fc8000fffe1ff */
[----:B------:R-:W-:Y:S02]  /*09f0*/  USHF.L.U32 UR11, UR10, 0xb, URZ ;  /* 0x0000000b0a0b7899 */ /* 0x000fe400080006ff */
[----:B------:R-:W-:Y:S02]  /*0a00*/  USHF.L.U32 UR10, UR10, 0x1, URZ ;  /* 0x000000010a0a7899 */ /* 0x000fe400080006ff */
[----:B------:R-:W-:-:S04]  /*0a10*/  UIADD3 UR12, UPT, UPT, -UR9, 0x100000, URZ ;  /* 0x00100000090c7890 */ /* 0x000fc8000fffe1ff */
[----:B------:R-:W-:Y:S02]  /*0a20*/  USHF.L.U32 UR13, UR12, 0xb, URZ ;  /* 0x0000000b0c0d7899 */ /* 0x000fe400080006ff */
[----:B------:R-:W-:Y:S02]  /*0a30*/  USHF.L.U32 UR12, UR12, 0x1, URZ ;  /* 0x000000010c0c7899 */ /* 0x000fe400080006ff */
[----:B-1----:R-:W-:Y:S01]  /*0a40*/  ULEA UR5, UR5, UR7, 0x18 ;  /* 0x0000000705057291 */ /* 0x002fe2000f8ec0ff */
[----:B------:R-:W1:Y:S11]  /*0a50*/  FENCE.VIEW.ASYNC.S ;  /* 0x00000000000073c6 */ /* 0x000e760000000000 */
[----:B-1----:R2:W1:Y:S01]  /*0a60*/  SYNCS.EXCH.64 URZ, [UR5+0xc0], UR10 ;  /* 0x0000c00a05ff75b2 */ /* 0x0024620008000100 */
[----:B------:R2:W1:Y:S01]  /*0a70*/  SYNCS.EXCH.64 URZ, [UR5+0xd0], UR12 ;  /* 0x0000d00c05ff75b2 */ /* 0x0004620008000100 */
[----:B------:R2:W1:Y:S01]  /*0a80*/  SYNCS.EXCH.64 URZ, [UR5+0xc8], UR10 ;  /* 0x0000c80a05ff75b2 */ /* 0x0004620008000100 */
[----:B------:R2:W1:Y:S02]  /*0a90*/  SYNCS.EXCH.64 URZ, [UR5+0xd8], UR12 ;  /* 0x0000d80c05ff75b2 */ /* 0x0004640008000100 */
[----:B--2---:R-:W-:Y:S01]  /*0aa0*/  NOP ;  /* 0x0000000000007918 */ /* 0x004fe20000000000 */
.L_x_12:
        /* <DEDUP_REMOVED lines=22> */
[----:B------:R2:W1:Y:S01]  /*0c10*/  SYNCS.EXCH.64 URZ, [UR7+0x110], UR4 ;  /* 0x0001100407ff75b2 */ /* 0x0004620008000100 */
[----:B------:R2:W1:Y:S01]  /*0c20*/  SYNCS.EXCH.64 URZ, [UR7+0xf8], UR10 ;  /* 0x0000f80a07ff75b2 */ /* 0x0004620008000100 */
[----:B------:R2:W1:Y:S02]  /*0c30*/  SYNCS.EXCH.64 URZ, [UR7+0x118], UR4 ;  /* 0x0001180407ff75b2 */ /* 0x0004640008000100 */
[----:B--2---:R-:W-:Y:S01]  /*0c40*/  NOP ;  /* 0x0000000000007918 */ /* 0x004fe20000000000 */
.L_x_13:
        /* <DEDUP_REMOVED lines=18> */
.L_x_14:
[----:B-1----:R-:W1:Y:S01]  /*0d70*/  S2UR UR5, SR_CTAID.X ;  /* 0x00000000000579c3 */ /* 0x002e620000002500 */
[----:B------:R-:W-:-:S05]  /*0d80*/  CS2R.32 R87, SR_CgaSize ;  /* 0x0000000000577805 */ /* 0x000fca0000008a00 */
[----:B------:R-:W-:-:S05]  /*0d90*/  IMAD R87, R87, -0xa0, RZ ;  /* 0xffffff6057577824 */ /* 0x000fca00078e02ff */
[----:B------:R-:W-:-:S14]  /*0da0*/  R2UR UR9, R87 ;  /* 0x00000000570972ca */ /* 0x000fdc00000e0000 */
[----:B------:R-:W2:Y:S01]  /*0db0*/  LDCU UR9, c[0x0][UR9+0x2b0] ;  /* 0x00005600090977ac */ /* 0x000ea20008000800 */
[----:B------:R-:W-:Y:S01]  /*0dc0*/  NOP ;  /* 0x0000000000007918 */ /* 0x000fe20000000000 */
[----:B------:R-:W-:-:S05]  /*0dd0*/  CS2R.32 R87, SR_CgaSize ;  /* 0x0000000000577805 */ /* 0x000fca0000008a00 */
[----:B------:R-:W-:-:S05]  /*0de0*/  IMAD R87, R87, -0xa0, RZ ;  /* 0xffffff6057577824 */ /* 0x000fca00078e02ff */
[----:B------:R-:W-:-:S14]  /*0df0*/  R2UR UR7, R87 ;  /* 0x00000000570772ca */ /* 0x000fdc00000e0000 */
[----:B------:R-:W3:Y:S01]  /*0e00*/  LDCU UR7, c[0x0][UR7+0x2b4] ;  /* 0x00005680070777ac */ /* 0x000ee20008000800 */
[----:B------:R-:W4:Y:S08]  /*0e10*/  S2UR UR4, SR_CTAID.Y ;  /* 0x00000000000479c3 */ /* 0x000f300000002600 */
[----:B------:R-:W3:Y:S01]  /*0e20*/  LDC R10, c[0x0][0xb24] ;  /* 0x0002c900ff0a7b82 */ /* 0x000ee20000000800 */
[----:B-1----:R-:W-:-:S02]  /*0e30*/  I2FP.F32.U32 R87, UR5 ;  /* 0x0000000500577c45 */ /* 0x002fc40008201000 */
[----:B------:R-:W-:-:S05]  /*0e40*/  CS2R.32 R3, SR_CgaSize ;  /* 0x0000000000037805 */ /* 0x000fca0000008a00 */
[----:B------:R-:W-:-:S06]  /*0e50*/  IMAD R3, R3, -0xa0, RZ ;  /* 0xffffff6003037824 */ /* 0x000fcc00078e02ff */
[----:B------:R-:W1:Y:S01]  /*0e60*/  LDC R3, c[0x0][R3+0x2a0] ;  /* 0x0000a80003037b82 */ /* 0x000e620000000800 */
[----:B------:R-:W-:Y:S01]  /*0e70*/  MOV R15, UR5 ;  /* 0x00000005000f7c02 */ /* 0x000fe20008000f00 */
[----:B--2---:R-:W-:Y:S01]  /*0e80*/  FMUL R87, R87, UR9 ;  /* 0x0000000957577c20 */ /* 0x004fe20008400000 */
[----:B----4-:R-:W-:Y:S02]  /*0e90*/  I2FP.F32.U32 R86, UR4 ;  /* 0x0000000400567c45 */ /* 0x010fe40008201000 */
[----:B------:R-:W-:-:S05]  /*0ea0*/  CS2R.32 R2, SR_CgaSize ;  /* 0x0000000000027805 */ /* 0x000fca0000008a00 */
[----:B------:R-:W-:-:S06]  /*0eb0*/  IMAD R2, R2, -0xa0, RZ ;  /* 0xffffff6002027824 */ /* 0x000fcc00078e02ff */
[----:B------:R-:W2:Y:S01]  /*0ec0*/  LDC R2, c[0x0][R2+0x2a4] ;  /* 0x0000a90002027b82 */ /* 0x000ea20000000800 */
[----:B------:R-:W-:Y:S01]  /*0ed0*/  MOV R14, UR4 ;  /* 0x00000004000e7c02 */ /* 0x000fe20008000f00 */
[----:B------:R-:W4:Y:S01]  /*0ee0*/  F2I.U32.TRUNC.NTZ R87, R87 ;  /* 0x0000005700577305 */ /* 0x000f22000020f000 */
[----:B---3--:R-:W-:-:S05]  /*0ef0*/  FMUL R86, R86, UR7 ;  /* 0x0000000756567c20 */ /* 0x008fca0008400000 */
[----:B------:R-:W-:Y:S01]  /*0f00*/  BAR.SYNC.DEFER_BLOCKING 0x0 ;  /* 0x0000000000007b1d */ /* 0x000fe20000010000 */
[----:B------:R-:W-:-:S05]  /*0f10*/  ISETP.GE.AND P0, PT, R10, 0x1, PT ;  /* 0x000000010a00780c */ /* 0x000fca0003f06270 */
[----:B------:R-:W3:Y:S02]  /*0f20*/  F2I.U32.TRUNC.NTZ R86, R86 ;  /* 0x0000005600567305 */ /* 0x000ee4000020f000 */
[----:B------:R-:W2:Y:S01]  /*0f30*/  S2UR UR36, SR_CTAID.Z ;  /* 0x00000000002479c3 */ /* 0x000ea20000002700 */
[----:B----4-:R-:W-:-:S05]  /*0f40*/  IADD3 R87, PT, PT, -R87, RZ, RZ ;  /* 0x000000ff57577210 */ /* 0x010fca0007ffe1ff */
[----:B-1----:R-:W-:Y:S01]  /*0f50*/  IMAD R87, R3, R87, UR5 ;  /* 0x0000000503577e24 */ /* 0x002fe2000f8e0257 */
[----:B---3--:R-:W-:-:S05]  /*0f60*/  IADD3 R86, PT, PT, -R86, RZ, RZ ;  /* 0x000000ff56567210 */ /* 0x008fca0007ffe1ff */
[----:B--2---:R-:W-:Y:S01]  /*0f70*/  IMAD R86, R2, R86, UR4 ;  /* 0x0000000402567e24 */ /* 0x004fe2000f8e0256 */
[----:B------:R-:W-:Y:S06]  /*0f80*/  @!P0 BRA `(.L_x_15) ;  /* 0x0000000000b88947 */ /* 0x000fec0003800000 */
[----:B------:R-:W1:Y:S01]  /*0f90*/  LDC.64 R4, c[0x0][0xb18] ;  /* 0x0002c600ff047b82 */ /* 0x000e620000000a00 */
[----:B------:R-:W-:-:S07]  /*0fa0*/  ISETP.NE.AND P0, PT, R10, 0x1, PT ;  /* 0x000000010a00780c */ /* 0x000fce0003f05270 */
[----:B------:R-:W2:Y:S08]  /*0fb0*/  LDC R9, c[0x0][0xb0c] ;  /* 0x0002c300ff097b82 */ /* 0x000eb00000000800 */
[----:B------:R-:W3:Y:S08]  /*0fc0*/  LDC R12, c[0x0][0x370] ;  /* 0x0000dc00ff0c7b82 */ /* 0x000ef00000000800 */
[----:B------:R-:W4:Y:S01]  /*0fd0*/  LDC R11, c[0x0][0x374] ;  /* 0x0000dd00ff0b7b82 */ /* 0x000f220000000800 */
[----:B-1----:R-:W-:-:S07]  /*0fe0*/  ISETP.NE.AND P1, PT, R4, 0x1, PT ;  /* 0x000000010400780c */ /* 0x002fce0003f25270 */
[----:B------:R-:W3:Y:S01]  /*0ff0*/  LDC.64 R6, c[0x0][0xb10] ;  /* 0x0002c400ff067b82 */ /* 0x000ee20000000a00 */
[----:B--2---:R-:W-:-:S07]  /*1000*/  ISETP.NE.AND P2, PT, R9, 0x1, PT ;  /* 0x000000010900780c */ /* 0x004fce0003f45270 */
[----:B------:R-:W1:Y:S08]  /*1010*/  LDC R8, c[0x0][0xb20] ;  /* 0x0002c800ff087b82 */ /* 0x000e700000000800 */
[----:B------:R-:W2:Y:S01]  /*1020*/  LDC.64 R2, c[0x0][0xb28] ;  /* 0x0002ca00ff027b82 */ /* 0x000ea20000000a00 */
[----:B----4-:R-:W-:-:S04]  /*1030*/  IMAD.HI.U32 R13, R11, R5, RZ ;  /* 0x000000050b0d7227 */ /* 0x010fc800078e00ff */
[----:B------:R-:W-:-:S04]  /*1040*/  IMAD.HI.U32 R5, R14, R5, RZ ;  /* 0x000000050e057227 */ /* 0x000fc800078e00ff */
[----:B---3--:R-:W-:-:S05]  /*1050*/  IMAD.HI.U32 R16, R12, R6, RZ ;  /* 0x000000060c107227 */ /* 0x008fca00078e00ff */
[-C--:B------:R-:W-:Y:S01]  /*1060*/  @P2 SHF.R.U32.HI R12, RZ, R7.reuse, R16 ;  /* 0x00000007ff0c2219 */ /* 0x080fe20000011610 */
[----:B------:R-:W-:Y:S01]  /*1070*/  IMAD.HI.U32 R16, R15, R6, RZ ;  /* 0x000000060f107227 */ /* 0x000fe200078e00ff */
[-C--:B-1----:R-:W-:Y:S02]  /*1080*/  @P1 SHF.R.U32.HI R11, RZ, R8.reuse, R13 ;  /* 0x00000008ff0b1219 */ /* 0x082fe4000001160d */
[----:B------:R-:W-:Y:S02]  /*1090*/  SHF.R.U32.HI R5, RZ, R8, R5 ;  /* 0x00000008ff057219 */ /* 0x000fe40000011605 */
[----:B------:R-:W-:Y:S02]  /*10a0*/  SHF.R.U32.HI R16, RZ, R7, R16 ;  /* 0x00000007ff107219 */ /* 0x000fe40000011610 */
[----:B------:R-:W-:Y:S01]  /*10b0*/  SEL R5, R14, R5, !P1 ;  /* 0x000000050e057207 */ /* 0x000fe20004800000 */
[----:B--2---:R-:W-:Y:S01]  /*10c0*/  IMAD.HI.U32 R13, R11, R2, RZ ;  /* 0x000000020b0d7227 */ /* 0x004fe200078e00ff */
[----:B------:R-:W-:-:S03]  /*10d0*/  SEL R16, R15, R16, !P2 ;  /* 0x000000100f107207 */ /* 0x000fc60005000000 */
[----:B------:R-:W-:Y:S01]  /*10e0*/  IMAD.HI.U32 R6, R12, R2, RZ ;  /* 0x000000020c067227 */ /* 0x000fe200078e00ff */
[----:B------:R-:W-:-:S04]  /*10f0*/  @P0 SHF.R.U32.HI R11, RZ, R3, R13 ;  /* 0x00000003ff0b0219 */ /* 0x000fc8000001160d */
[----:B------:R-:W-:Y:S01]  /*1100*/  @P0 SHF.R.U32.HI R12, RZ, R3, R6 ;  /* 0x00000003ff0c0219 */ /* 0x000fe20000011606 */
[----:B------:R-:W-:-:S04]  /*1110*/  IMAD R11, R11, R10, RZ ;  /* 0x0000000a0b0b7224 */ /* 0x000fc800078e02ff */
[----:B------:R-:W-:Y:S01]  /*1120*/  IMAD R6, R12, R10, RZ ;  /* 0x0000000a0c067224 */ /* 0x000fe200078e02ff */
[----:B------:R-:W-:-:S04]  /*1130*/  ISETP.GE.AND P1, PT, R5, R11, PT ;  /* 0x0000000b0500720c */ /* 0x000fc80003f26270 */
[----:B------:R-:W-:Y:S01]  /*1140*/  ISETP.GE.OR P1, PT, R16, R6, P1 ;  /* 0x000000061000720c */ /* 0x000fe20000f26670 */
[----:B------:R-:W-:-:S05]  /*1150*/  IMAD.HI.U32 R6, R5, R2, RZ ;  /* 0x0000000205067227 */ /* 0x000fca00078e00ff */
[----:B------:R-:W-:-:S04]  /*1160*/  SHF.R.U32.HI R6, RZ, R3, R6 ;  /* 0x00000003ff067219 */ /* 0x000fc80000011606 */
[----:B------:R-:W-:-:S03]  /*1170*/  SEL R6, R5, R6, !P0 ;  /* 0x0000000605067207 */ /* 0x000fc60004000000 */
[----:B------:R-:W-:Y:S01]  /*1180*/  @!P1 IMAD.HI.U32 R7, R16, R2, RZ ;  /* 0x0000000210079227 */ /* 0x000fe200078e00ff */
[----:B------:R-:W-:-:S04]  /*1190*/  IADD3 R2, PT, PT, -R6, RZ, RZ ;  /* 0x000000ff06027210 */ /* 0x000fc80007ffe1ff */
[----:B------:R-:W-:Y:S01]  /*11a0*/  @!P1 SHF.R.U32.HI R3, RZ, R3, R7 ;  /* 0x00000003ff039219 */ /* 0x000fe20000011607 */
[----:B------:R-:W-:Y:S01]  /*11b0*/  IMAD R2, R10, R2, R5 ;  /* 0x000000020a027224 */ /* 0x000fe200078e0205 */
[----:B------:R-:W-:Y:S02]  /*11c0*/  IADD3 R7, PT, PT, -R5, RZ, RZ ;  /* 0x000000ff05077210 */ /* 0x000fe40007ffe1ff */
[----:B------:R-:W-:-:S03]  /*11d0*/  @!P1 SEL R3, R16, R3, !P0 ;  /* 0x0000000310039207 */ /* 0x000fc60004000000 */
[----:B------:R-:W-:Y:S02]  /*11e0*/  IMAD R7, R4, R7, R14 ;  /* 0x0000000704077224 */ /* 0x000fe400078e020e */
[--C-:B------:R-:W-:Y:S02]  /*11f0*/  @!P1 IMAD.IADD R6, R6, 0x1, -R3.reuse ;  /* 0x0000000106069824 */ /* 0x100fe400078e0a03 */
[----:B------:R-:W-:Y:S01]  /*1200*/  @!P1 IMAD R3, R2, R12, R3 ;  /* 0x0000000c02039224 */ /* 0x000fe200078e0203 */
[----:B------:R-:W-:Y:S01]  /*1210*/  IADD3 R2, PT, PT, -R16, RZ, RZ ;  /* 0x000000ff10027210 */ /* 0x000fe20007ffe1ff */
[----:B------:R-:W-:Y:S02]  /*1220*/  @!P1 IMAD R5, R6, R10, R16 ;  /* 0x0000000a06059224 */ /* 0x000fe400078e0210 */
[----:B------:R-:W-:Y:S02]  /*1230*/  @!P1 IMAD.MOV.U32 R16, RZ, RZ, R3 ;  /* 0x000000ffff109224 */ /* 0x000fe400078e0003 */
[----:B------:R-:W-:-:S02]  /*1240*/  IMAD R2, R9, R2, R15 ;  /* 0x0000000209027224 */ /* 0x000fc400078e020f */
[----:B------:R-:W-:Y:S02]  /*1250*/  IMAD R14, R5, R4, R7 ;  /* 0x00000004050e7224 */ /* 0x000fe400078e0207 */
[----:B------:R-:W-:Y:S02]  /*1260*/  IMAD R15, R16, R9, R2 ;  /* 0x00000009100f7224 */ /* 0x000fe400078e0202 */
.L_x_15:
[----:B------:R-:W1:Y:S01]  /*1270*/  LDCU UR4, c[0x0][0xb30] ;  /* 0x00016600ff0477ac */ /* 0x000e620008000800 */
[----:B------:R-:W2:Y:S08]  /*1280*/  S2UR UR37, SR_CgaCtaId ;  /* 0x00000000002579c3 */ /* 0x000eb00000008800 */
[----:B------:R-:W3:Y:S01]  /*1290*/  LDC R40, c[0x0][0xb24] ;  /* 0x0002c900ff287b82 */ /* 0x000ee20000000800 */
[----:B-1----:R-:W-:-:S09]  /*12a0*/  UISETP.NE.AND UP1, UPT, UR4, 0x1, UPT ;  /* 0x000000010400788c */ /* 0x002fd2000bf25270 */
[----:B--2---:R-:W-:Y:S05]  /*12b0*/  BRA.U UP1, `(.L_x_16) ;  /* 0x0000000101407547 */ /* 0x004fea000b800000 */
[----:B------:R-:W1:Y:S08]  /*12c0*/  LDC.64 R4, c[0x0][0xb10] ;  /* 0x0002c400ff047b82 */ /* 0x000e700000000a00 */
[----:B------:R-:W2:Y:S08]  /*12d0*/  LDC.64 R2, c[0x0][0xb18] ;  /* 0x0002c600ff027b82 */ /* 0x000eb00000000a00 */
[----:B------:R-:W4:Y:S08]  /*12e0*/  LDC R6, c[0x0][0xb20] ;  /* 0x0002c800ff067b82 */ /* 0x000f300000000800 */
[----:B------:R-:W3:Y:S01]  /*12f0*/  LDC R7, c[0x0][0xb0c] ;  /* 0x0002c300ff077b82 */ /* 0x000ee20000000800 */
[----:B-1----:R-:W-:-:S05]  /*1300*/  IMAD.HI.U32 R4, R15, R4, RZ ;  /* 0x000000040f047227 */ /* 0x002fca00078e00ff */
[----:B------:R-:W-:Y:S01]  /*1310*/  SHF.R.U32.HI R4, RZ, R5, R4 ;  /* 0x00000005ff047219 */ /* 0x000fe20000011604 */
[----:B--2---:R-:W-:Y:S01]  /*1320*/  IMAD.HI.U32 R3, R14, R3, RZ ;  /* 0x000000030e037227 */ /* 0x004fe200078e00ff */
[----:B------:R-:W-:-:S04]  /*1330*/  ISETP.NE.AND P0, PT, R2, 0x1, PT ;  /* 0x000000010200780c */ /* 0x000fc80003f05270 */
[----:B----4-:R-:W-:-:S04]  /*1340*/  SHF.R.U32.HI R3, RZ, R6, R3 ;  /* 0x00000006ff037219 */ /* 0x010fc80000011603 */
[----:B------:R-:W-:Y:S02]  /*1350*/  SEL R3, R14, R3, !P0 ;  /* 0x000000030e037207 */ /* 0x000fe40004000000 */
[----:B---3--:R-:W-:-:S04]  /*1360*/  ISETP.NE.AND P1, PT, R7, 0x1, PT ;  /* 0x000000010700780c */ /* 0x008fc80003f25270 */
[----:B------:R-:W-:-:S05]  /*1370*/  SEL R4, R15, R4, !P1 ;  /* 0x000000040f047207 */ /* 0x000fca0004800000 */
[----:B------:R-:W-:Y:S02]  /*1380*/  IMAD.IADD R5, R3, 0x1, -R4 ;  /* 0x0000000103057824 */ /* 0x000fe400078e0a04 */
[----:B------:R-:W-:Y:S02]  /*1390*/  IMAD.IADD R3, R4, 0x1, -R3 ;  /* 0x0000000104037824 */ /* 0x000fe400078e0a03 */
[----:B------:R-:W-:Y:S02]  /*13a0*/  IMAD R15, R5, R7, R15 ;  /* 0x00000007050f7224 */ /* 0x000fe400078e020f */
[----:B------:R-:W-:-:S07]  /*13b0*/  IMAD R14, R3, R2, R14 ;  /* 0x00000002030e7224 */ /* 0x000fce00078e020e */
.L_x_16:
[----:B------:R-:W-:Y:S01]  /*13c0*/  BAR.SYNC.DEFER_BLOCKING 0x0 ;  /* 0x0000000000007b1d */ /* 0x000fe20000010000 */
[----:B------:R-:W-:Y:S01]  /*13d0*/  UISETP.NE.AND UP1, UPT, UR8, 0x2, UPT ;  /* 0x000000020800788c */ /* 0x000fe2000bf25270 */
[----:B------:R-:W-:Y:S02]  /*13e0*/  ISETP.NE.OR P5, PT, R0, 0x2, !P5 ;  /* 0x000000020000780c */ /* 0x000fe40006fa5670 */
[----:B------:R-:W-:-:S06]  /*13f0*/  LOP3.LUT R2, R93, 0x1f, RZ, 0xc0, !PT ;  /* 0x0000001f5d027812 */ /* 0x000fcc00078ec0ff */
[----:B------:R-:W-:Y:S05]  /*1400*/  BRA.U UP1, `(.L_x_17) ;  /* 0x0000001101ec7547 */ /* 0x000fea000b800000 */
[----:B------:R-:W1:Y:S01]  /*1410*/  LDCU UR13, c[0x0][0x38c] ;  /* 0x00007180ff0d77ac */ /* 0x000e620008000800 */
[----:B------:R-:W2:Y:S01]  /*1420*/  LDC R8, c[0x0][0x370] ;  /* 0x0000dc00ff087b82 */ /* 0x000ea20000000800 */
[----:B------:R-:W-:Y:S01]  /*1430*/  PLOP3.LUT P1, PT, PT, PT, UP2, 0x80, 0x8 ;  /* 0x000000000008781c */ /* 0x000fe20003f2f028 */
[----:B------:R-:W-:Y:S01]  /*1440*/  IMAD.MOV.U32 R17, RZ, RZ, 0x1 ;  /* 0x00000001ff117424 */ /* 0x000fe200078e00ff */
[----:B------:R-:W-:Y:S01]  /*1450*/  ISETP.EQ.OR P4, PT, R2, RZ, P5 ;  /* 0x000000ff0200720c */ /* 0x000fe20002f82670 */
[----:B------:R-:W-:Y:S01]  /*1460*/  IMAD.MOV.U32 R16, RZ, RZ, RZ ;  /* 0x000000ffff107224 */ /* 0x000fe200078e00ff */
[----:B------:R-:W-:Y:S02]  /*1470*/  PLOP3.LUT P1, PT, P1, PT, PT, 0x8, 0x80 ;  /* 0x000000000080781c */ /* 0x000fe40000f2e170 */
[----:B------:R-:W-:Y:S01]  /*1480*/  CS2R R12, SRZ ;  /* 0x00000000000c7805 */ /* 0x000fe2000001ff00 */
[----:B------:R-:W-:Y:S01]  /*1490*/  IMAD.MOV.U32 R11, RZ, RZ, 0x1 ;  /* 0x00000001ff0b7424 */ /* 0x000fe200078e00ff */
[----:B------:R-:W4:Y:S01]  /*14a0*/  LDC R0, c[0x0][0x374] ;  /* 0x0000dd00ff007b82 */ /* 0x000f220000000800 */
[----:B------:R-:W2:Y:S01]  /*14b0*/  LDCU.64 UR22, c[0x0][0x348] ;  /* 0x00006900ff1677ac */ /* 0x000ea20008000a00 */
[----:B------:R-:W-:Y:S01]  /*14c0*/  UMOV UR6, URZ ;  /* 0x000000ff00067c82 */ /* 0x000fe20008000000 */
[----:B-1----:R-:W-:-:S04]  /*14d0*/  UIADD3 UR5, UPT, UPT, UR13, 0x3f, URZ ;  /* 0x0000003f0d057890 */ /* 0x002fc8000fffe0ff */
[----:B------:R-:W-:-:S04]  /*14e0*/  USHF.R.S32.HI UR4, URZ, 0x1f, UR5 ;  /* 0x0000001fff047899 */ /* 0x000fc80008011405 */
[----:B------:R-:W-:-:S04]  /*14f0*/  ULEA.HI UR4, UR4, UR5, URZ, 0x6 ;  /* 0x0000000504047291 */ /* 0x000fc8000f8f30ff */
[----:B------:R-:W-:Y:S02]  /*1500*/  USHF.R.S32.HI UR15, URZ, 0x6, UR4 ;  /* 0x00000006ff0f7899 */ /* 0x000fe40008011404 */
[----:B------:R-:W-:Y:S02]  /*1510*/  UIADD3 UR4, UPT, UPT, UR13, -0x1, URZ ;  /* 0xffffffff0d047890 */ /* 0x000fe4000fffe0ff */
[----:B------:R-:W-:Y:S02]  /*1520*/  UISETP.LT.U32.AND UP0, UPT, UR15, 0x8, UPT ;  /* 0x000000080f00788c */ /* 0x000fe4000bf01070 */
[----:B------:R-:W-:Y:S02]  /*1530*/  UISETP.GE.U32.AND UP1, UPT, UR4, -0x7f, UPT ;  /* 0xffffff810400788c */ /* 0x000fe4000bf26070 */
[----:B------:R-:W-:Y:S02]  /*1540*/  USEL UR14, UR15, 0x8, UP0 ;  /* 0x000000080f0e7887 */ /* 0x000fe40008000000 */
[----:B------:R-:W-:-:S02]  /*1550*/  UIADD3 UR13, UPT, UPT, UR13, 0x7e, URZ ;  /* 0x0000007e0d0d7890 */ /* 0x000fc4000fffe0ff */
[----:B------:R-:W-:Y:S02]  /*1560*/  UIADD3 UR5, UPT, UPT, UR14, -0x1, URZ ;  /* 0xffffffff0e057890 */ /* 0x000fe4000fffe0ff */
[----:B------:R-:W-:-:S03]  /*1570*/  UIADD3 UR7, UPT, UPT, UR15, -UR14, URZ ;  /* 0x8000000e0f077290 */ /* 0x000fc6000fffe0ff */
[----:B------:R-:W-:-:S04]  /*1580*/  @UP1 UIADD3 UR5, UPT, UPT, UR14, URZ, URZ ;  /* 0x000000ff0e051290 */ /* 0x000fc8000fffe0ff */
[----:B--2---:R-:W-:-:S12]  /*1590*/  UIADD3 UR5, UPT, UPT, UR5, 0x1, URZ ;  /* 0x0000000105057890 */ /* 0x004fd8000fffe0ff */
.L_x_35:
[----:B------:R-:W-:Y:S01]  /*15a0*/  UISETP.NE.AND UP0, UPT, UR37, URZ, UPT ;  /* 0x000000ff2500728c */ /* 0x000fe2000bf05270 */
[----:B------:R-:W1:Y:S08]  /*15b0*/  S2UR UR37, SR_CgaCtaId ;  /* 0x00000000002579c3 */ /* 0x000e700000008800 */
[----:B------:R-:W-:Y:S05]  /*15c0*/  BRA.U UP0, `(.L_x_18) ;  /* 0x0000000100347547 */ /* 0x000fea000b800000 */
[----:B------:R-:W2:Y:S01]  /*15d0*/  S2R R2, SR_CgaCtaId ;  /* 0x0000000000027919 */ /* 0x000ea20000008800 */
[----:B------:R-:W-:-:S04]  /*15e0*/  MOV R3, 0x400 ;  /* 0x0000040000037802 */ /* 0x000fc80000000f00 */
[----:B--2---:R-:W-:Y:S02]  /*15f0*/  LEA R2, R2, R3, 0x18 ;  /* 0x0000000302027211 */ /* 0x004fe400078ec0ff */
[----:B------:R-:W-:-:S03]  /*1600*/  SHF.L.U32 R3, R11, 0x1f, RZ ;  /* 0x0000001f0b037819 */ /* 0x000fc600000006ff */
[----:B------:R-:W-:-:S04]  /*1610*/  IMAD R2, R12, 0x8, R2 ;  /* 0x000000080c027824 */ /* 0x000fc800078e0202 */
[----:B------:R-:W2:Y:S02]  /*1620*/  SYNCS.PHASECHK.TRANS64.TRYWAIT P0, [R2+URZ+0x130], R3 ;  /* 0x00013003020075a7 */ /* 0x000ea400080011ff */
[----:B--2---:R-:W-:Y:S05]  /*1630*/  @!P0 BRA `(.L_x_19) ;  /* 0x00000060003c8947 */ /* 0x004fea0003800000 */
.L_x_119:
[----:B------:R-:W-:Y:S01]  /*1640*/  VIADD R12, R12, 0x1 ;  /* 0x000000010c0c7836 */ /* 0x000fe20000000000 */
[----:B------:R2:W-:Y:S04]  /*1650*/  SYNCS.ARRIVE.TRANS64.A1T0 RZ, [R2+URZ+0x120], RZ ;  /* 0x000120ff02ff79a7 */ /* 0x0005e800081000ff */
[----:B------:R-:W-:-:S04]  /*1660*/  ISETP.NE.AND P0, PT, R12, 0x2, PT ;  /* 0x000000020c00780c */ /* 0x000fc80003f05270 */
[----:B------:R-:W-:Y:S02]  /*1670*/  SEL R12, R12, RZ, P0 ;  /* 0x000000ff0c0c7207 */ /* 0x000fe40000000000 */
[----:B--2---:R-:W-:-:S04]  /*1680*/  SEL R2, RZ, 0x1, P0 ;  /* 0x00000001ff027807 */ /* 0x004fc80000000000 */
[----:B------:R-:W-:-:S07]  /*1690*/  LOP3.LUT R11, R11, R2, RZ, 0x3c, !PT ;  /* 0x000000020b0b7212 */ /* 0x000fce00078e3cff */
.L_x_18:
[----:B------:R-:W-:Y:S01]  /*16a0*/  UMOV UR4, 0x400 ;  /* 0x0000040000047882 */ /* 0x000fe20000000000 */
[----:B------:R-:W-:Y:S01]  /*16b0*/  SHF.L.U32 R2, R17, 0x1f, RZ ;  /* 0x0000001f11027819 */ /* 0x000fe200000006ff */
[----:B-1----:R-:W-:Y:S01]  /*16c0*/  ULEA UR4, UR37, UR4, 0x18 ;  /* 0x0000000425047291 */ /* 0x002fe2000f8ec0ff */
[----:B------:R-:W-:Y:S01]  /*16d0*/  R2UR UR35, R15 ;  /* 0x000000000f2372ca */ /* 0x000fe200000e0000 */
[----:B------:R-:W-:Y:S01]  /*16e0*/  UISETP.GE.U32.AND UP0, UPT, UR13, 0x7f, UPT ;  /* 0x0000007f0d00788c */ /* 0x000fe2000bf06070 */
[----:B------:R-:W-:Y:S01]  /*16f0*/  R2UR UR11, R14 ;  /* 0x000000000e0b72ca */ /* 0x000fe200000e0000 */
[----:B------:R-:W-:Y:S01]  /*1700*/  ULEA UR8, UR6, UR4, 0x3 ;  /* 0x0000000406087291 */ /* 0x000fe2000f8e18ff */
[----:B------:R-:W-:-:S08]  /*1710*/  UMOV UR24, URZ ;  /* 0x000000ff00187c82 */ /* 0x000fd00008000000 */
[----:B------:R1:W2:Y:S01]  /*1720*/  SYNCS.PHASECHK.TRANS64.TRYWAIT P0, [UR8+0x40], R2 ;  /* 0x00004002ff0075a7 */ /* 0x0002a20008001108 */
[----:B------:R-:W-:Y:S02]  /*1730*/  USHF.L.U32 UR35, UR35, 0x7, URZ ;  /* 0x0000000723237899 */ /* 0x000fe400080006ff */
[----:B------:R-:W-:Y:S01]  /*1740*/  USHF.L.U32 UR11, UR11, 0x6, URZ ;  /* 0x000000060b0b7899 */ /* 0x000fe200080006ff */
[----:B------:R-:W-:Y:S11]  /*1750*/  BRA.U !UP0, `(.L_x_20) ;  /* 0x0000000108a87547 */ /* 0x000ff6000b800000 */
[----:B------:R-:W-:Y:S01]  /*1760*/  UMOV UR16, URZ ;  /* 0x000000ff00107c82 */ /* 0x000fe20008000000 */
[----:B------:R-:W-:-:S05]  /*1770*/  UMOV UR17, UR6 ;  /* 0x0000000600117c82 */ /* 0x000fca0008000000 */
.L_x_25:
[----:B-1----:R-:W-:Y:S01]  /*1780*/  ULEA UR33, UR17, UR4, 0x3 ;  /* 0x0000000411217291 */ /* 0x002fe2000f8e18ff */
[----:B--2---:R-:W-:Y:S01]  /*1790*/  @!P5 MOV R3, 0x6000 ;  /* 0x000060000003d802 */ /* 0x004fe20000000f00 */
[----:B--2---:R-:W-:Y:S10]  /*17a0*/  @P0 BRA `(.L_x_21) ;  /* 0x00000000000c0947 */ /* 0x004ff40003800000 */
[----:B------:R-:W-:-:S04]  /*17b0*/  SHF.L.U32 R4, R17, 0x1f, RZ ;  /* 0x0000001f11047819 */ /* 0x000fc800000006ff */
[----:B------:R-:W2:Y:S02]  /*17c0*/  SYNCS.PHASECHK.TRANS64.TRYWAIT P0, [UR33+0x40], R4 ;  /* 0x00004004ff0075a7 */ /* 0x000ea40008001121 */
[----:B--2---:R-:W-:Y:S05]  /*17d0*/  @!P0 BRA `(.L_x_22) ;  /* 0x0000005c00e88947 */ /* 0x004fea0003800000 */
.L_x_21:
[----:B------:R2:W-:Y:S01]  /*17e0*/  @!P5 SYNCS.ARRIVE.TRANS64 RZ, [UR33], R3 ;  /* 0x00000003ffffd9a7 */ /* 0x0005e20008000021 */
[----:B------:R-:W-:Y:S04]  /*17f0*/  BSSY.RECONVERGENT B0, `(.L_x_23) ;  /* 0x0000003000007945 */ /* 0x000fe80003800200 */
[----:B------:R-:W-:Y:S05]  /*1800*/  @P4 BRA `(.L_x_24) ;  /* 0x0000000000044947 */ /* 0x000fea0003800000 */
[----:B------:R-:W-:Y:S05]  /*1810*/  BPT.TRAP 0x1 ;  /* 0x000000040000795c */ /* 0x000fea0000300000 */
.L_x_24:
[----:B------:R-:W-:Y:S05]  /*1820*/  BSYNC.RECONVERGENT B0 ;  /* 0x0000000000007941 */ /* 0x000fea0003800200 */
.L_x_23:
[----:B------:R-:W-:Y:S02]  /*1830*/  UIADD3 UR6, UPT, UPT, UR17, 0x1, URZ ;  /* 0x0000000111067890 */ /* 0x000fe4000fffe0ff */
[----:B------:R-:W-:Y:S02]  /*1840*/  ULEA UR32, UR17, UR4, 0xe ;  /* 0x0000000411207291 */ /* 0x000fe4000f8e70ff */
[----:B------:R-:W-:Y:S02]  /*1850*/  UISETP.NE.AND UP0, UPT, UR6, 0x8, UPT ;  /* 0x000000080600788c */ /* 0x000fe4000bf05270 */
[----:B------:R-:W-:Y:S02]  /*1860*/  UIADD3 UR26, UP1, UPT, UR22, 0x80, URZ ;  /* 0x00000080161a7890 */ /* 0x000fe4000ff3e0ff */
[----:B------:R-:W-:Y:S02]  /*1870*/  USEL UR9, URZ, 0x1, UP0 ;  /* 0x00000001ff097887 */ /* 0x000fe40008000000 */
[----:B------:R-:W-:-:S02]  /*1880*/  USEL UR6, UR6, URZ, UP0 ;  /* 0x000000ff06067287 */ /* 0x000fc40008000000 */
[----:B------:R-:W-:Y:S02]  /*1890*/  UIADD3 UR20, UP0, UPT, UR22, 0x180, URZ ;  /* 0x0000018016147890 */ /* 0x000fe4000ff1e0ff */
[----:B------:R-:W-:Y:S01]  /*18a0*/  ULEA UR8, UR6, UR4, 0x3 ;  /* 0x0000000406087291 */ /* 0x000fe2000f8e18ff */
[----:B------:R-:W-:Y:S01]  /*18b0*/  LOP3.LUT R17, R17, UR9, RZ, 0x3c, !PT ;  /* 0x0000000911117c12 */ /* 0x000fe2000f8e3cff */
[----:B------:R-:W-:Y:S02]  /*18c0*/  USHF.L.U32 UR34, UR16, 0x6, URZ ;  /* 0x0000000610227899 */ /* 0x000fe400080006ff */
[----:B------:R-:W-:Y:S01]  /*18d0*/  UIADD3.X UR27, UPT, UPT, URZ, UR23, URZ, UP1, !UPT ;  /* 0x00000017ff1b7290 */ /* 0x000fe20008ffe4ff */
[----:B-1----:R-:W-:Y:S01]  /*18e0*/  SHF.L.U32 R2, R17, 0x1f, RZ ;  /* 0x0000001f11027819 */ /* 0x002fe200000006ff */
[----:B------:R-:W-:Y:S02]  /*18f0*/  UIADD3 UR32, UPT, UPT, UR32, 0x6400, URZ ;  /* 0x0000640020207890 */ /* 0x000fe4000fffe0ff */
[----:B------:R-:W-:Y:S01]  /*1900*/  UIADD3.X UR21, UPT, UPT, URZ, UR23, URZ, UP0, !UPT ;  /* 0x00000017ff157290 */ /* 0x000fe200087fe4ff */
[----:B------:R1:W1:Y:S01]  /*1910*/  SYNCS.PHASECHK.TRANS64.TRYWAIT P0, [UR8+0x40], R2 ;  /* 0x00004002ff0075a7 */ /* 0x0002620008001108 */
[----:B------:R-:W-:Y:S01]  /*1920*/  ULEA UR8, UR17, UR4, 0xd ;  /* 0x0000000411087291 */ /* 0x000fe2000f8e68ff */
[----:B------:R-:W-:Y:S01]  /*1930*/  UMOV UR18, 0x0 ;  /* 0x0000000000127882 */ /* 0x000fe20000000000 */
[----:B------:R-:W-:-:S02]  /*1940*/  UMOV UR19, 0x10000000 ;  /* 0x1000000000137882 */ /* 0x000fc40000000000 */
[----:B------:R-:W-:Y:S01]  /*1950*/  UIADD3 UR8, UPT, UPT, UR8, 0x26400, URZ ;  /* 0x0002640008087890 */ /* 0x000fe2000fffe0ff */
[----:B------:R1:W-:Y:S01]  /*1960*/  UTMALDG.3D [UR32], [UR26], desc[UR18] ;  /* 0x000012201a0075b4 */ /* 0x0003e20008011000 */
[----:B------:R-:W-:Y:S01]  /*1970*/  UMOV UR12, UR36 ;  /* 0x00000024000c7c82 */ /* 0x000fe20008000000 */
[----:B------:R-:W-:Y:S01]  /*1980*/  UMOV UR9, UR33 ;  /* 0x0000002100097c82 */ /* 0x000fe20008000000 */
[----:B------:R-:W-:Y:S01]  /*1990*/  UMOV UR10, UR34 ;  /* 0x00000022000a7c82 */ /* 0x000fe20008000000 */
[----:B------:R-:W-:Y:S01]  /*19a0*/  UIADD3 UR16, UPT, UPT, UR16, 0x1, URZ ;  /* 0x0000000110107890 */ /* 0x000fe2000fffe0ff */
[----:B------:R-:W-:Y:S01]  /*19b0*/  UMOV UR24, UR5 ;  /* 0x0000000500187c82 */ /* 0x000fe20008000000 */
[----:B------:R-:W-:Y:S02]  /*19c0*/  UMOV UR17, UR6 ;  /* 0x0000000600117c82 */ /* 0x000fe40008000000 */
[----:B------:R1:W-:Y:S01]  /*19d0*/  UTMALDG.3D [UR8], [UR20], desc[UR18] ;  /* 0x00001208140075b4 */ /* 0x0003e20008011000 */
[----:B------:R-:W-:-:S09]  /*19e0*/  UISETP.NE.AND UP0, UPT, UR16, UR5, UPT ;  /* 0x000000051000728c */ /* 0x000fd2000bf05270 */
[----:B------:R-:W-:Y:S05]  /*19f0*/  BRA.U UP0, `(.L_x_25) ;  /* 0xfffffffd00607547 */ /* 0x000fea000b83ffff */
.L_x_20:
[----:B-1----:R-:W-:Y:S01]  /*1a00*/  ULEA UR8, UR6, UR4, 0x3 ;  /* 0x0000000406087291 */ /* 0x002fe2000f8e18ff */
[----:B------:R-:W-:Y:S01]  /*1a10*/  SHF.L.U32 R2, R17, 0x1f, RZ ;  /* 0x0000001f11027819 */ /* 0x000fe200000006ff */
[----:B------:R-:W-:Y:S01]  /*1a20*/  @!P1 SYNCS.ARRIVE.TRANS64.A1T0 RZ, [UR4+0xb8], RZ ;  /* 0x0000b8ffffff99a7 */ /* 0x000fe20008100004 */
[----:B------:R-:W-:-:S06]  /*1a30*/  UISETP.GT.AND UP0, UPT, UR15, UR14, UPT ;  /* 0x0000000e0f00728c */ /* 0x000fcc000bf04270 */
[----:B--2---:R1:W2:Y:S03]  /*1a40*/  SYNCS.PHASECHK.TRANS64.TRYWAIT P0, [UR8+0x40], R2 ;  /* 0x00004002ff0075a7 */ /* 0x0042a60008001108 */
[----:B------:R-:W-:Y:S05]  /*1a50*/  BRA.U !UP0, `(.L_x_26) ;  /* 0x0000000108ac7547 */ /* 0x000fea000b800000 */
[----:B------:R-:W-:Y:S01]  /*1a60*/  UIADD3 UR21, UPT, UPT, UR7, UR24, URZ ;  /* 0x0000001807157290 */ /* 0x000fe2000fffe0ff */
[----:B------:R-:W-:-:S11]  /*1a70*/  UMOV UR25, UR6 ;  /* 0x0000000600197c82 */ /* 0x000fd60008000000 */
.L_x_31:
[----:B-1----:R-:W-:Y:S01]  /*1a80*/  ULEA UR17, UR25, UR4, 0x3 ;  /* 0x0000000419117291 */ /* 0x002fe2000f8e18ff */
[----:B--2---:R-:W-:Y:S01]  /*1a90*/  @!P5 MOV R3, 0x6000 ;  /* 0x000060000003d802 */ /* 0x004fe20000000f00 */
[----:B--2---:R-:W-:Y:S10]  /*1aa0*/  @P0 BRA `(.L_x_27) ;  /* 0x00000000000c0947 */ /* 0x004ff40003800000 */
[----:B------:R-:W-:-:S04]  /*1ab0*/  SHF.L.U32 R4, R17, 0x1f, RZ ;  /* 0x0000001f11047819 */ /* 0x000fc800000006ff */
[----:B------:R-:W2:Y:S02]  /*1ac0*/  SYNCS.PHASECHK.TRANS64.TRYWAIT P0, [UR17+0x40], R4 ;  /* 0x00004004ff0075a7 */ /* 0x000ea40008001111 */
[----:B--2---:R-:W-:Y:S05]  /*1ad0*/  @!P0 BRA `(.L_x_28) ;  /* 0x0000005c00408947 */ /* 0x004fea0003800000 */
.L_x_27:
[----:B------:R2:W-:Y:S01]  /*1ae0*/  @!P5 SYNCS.ARRIVE.TRANS64 RZ, [UR17], R3 ;  /* 0x00000003ffffd9a7 */ /* 0x0005e20008000011 */
[----:B------:R-:W-:Y:S04]  /*1af0*/  BSSY.RECONVERGENT B0, `(.L_x_29) ;  /* 0x0000003000007945 */ /* 0x000fe80003800200 */
[----:B------:R-:W-:Y:S05]  /*1b00*/  @P4 BRA `(.L_x_30) ;  /* 0x0000000000044947 */ /* 0x000fea0003800000 */
[----:B------:R-:W-:Y:S05]  /*1b10*/  BPT.TRAP 0x1 ;  /* 0x000000040000795c */ /* 0x000fea0000300000 */
.L_x_30:
[----:B------:R-:W-:Y:S05]  /*1b20*/  BSYNC.RECONVERGENT B0 ;  /* 0x0000000000007941 */ /* 0x000fea0003800200 */
.L_x_29:
        /* <DEDUP_REMOVED lines=10> */
[----:B------:R-:W-:Y:S01]  /*1bd0*/  UIADD3 UR16, UPT, UPT, UR16, 0x6400, URZ ;  /* 0x0000640010107890 */ /* 0x000fe2000fffe0ff */
[----:B-1----:R-:W-:Y:S01]  /*1be0*/  SHF.L.U32 R2, R17, 0x1f, RZ ;  /* 0x0000001f11027819 */ /* 0x002fe200000006ff */
[----:B------:R-:W-:Y:S02]  /*1bf0*/  UIADD3.X UR31, UPT, UPT, URZ, UR23, URZ, UP1, !UPT ;  /* 0x00000017ff1f7290 */ /* 0x000fe40008ffe4ff */
[----:B------:R-:W-:Y:S01]  /*1c00*/  UIADD3.X UR29, UPT, UPT, URZ, UR23, URZ, UP0, !UPT ;  /* 0x00000017ff1d7290 */ /* 0x000fe200087fe4ff */
[----:B------:R1:W1:Y:S01]  /*1c10*/  SYNCS.PHASECHK.TRANS64.TRYWAIT P0, [UR8+0x40], R2 ;  /* 0x00004002ff0075a7 */ /* 0x0002620008001108 */
[----:B------:R-:W-:Y:S01]  /*1c20*/  ULEA UR8, UR25, UR4, 0xd ;  /* 0x0000000419087291 */ /* 0x000fe2000f8e68ff */
[----:B------:R-:W-:Y:S01]  /*1c30*/  UMOV UR26, 0x0 ;  /* 0x00000000001a7882 */ /* 0x000fe20000000000 */
[----:B------:R-:W-:-:S02]  /*1c40*/  UMOV UR27, 0x10000000 ;  /* 0x10000000001b7882 */ /* 0x000fc40000000000 */
[----:B------:R-:W-:Y:S01]  /*1c50*/  UIADD3 UR8, UPT, UPT, UR8, 0x26400, URZ ;  /* 0x0002640008087890 */ /* 0x000fe2000fffe0ff */
[----:B------:R-:W-:Y:S01]  /*1c60*/  UMOV UR19, UR35 ;  /* 0x0000002300137c82 */ /* 0x000fe20008000000 */
[----:B------:R-:W-:Y:S01]  /*1c70*/  UMOV UR20, UR36 ;  /* 0x0000002400147c82 */ /* 0x000fe20008000000 */
[----:B------:R-:W-:Y:S01]  /*1c80*/  UMOV UR12, UR36 ;  /* 0x00000024000c7c82 */ /* 0x000fe20008000000 */
[----:B------:R-:W-:Y:S01]  /*1c90*/  UMOV UR9, UR17 ;  /* 0x0000001100097c82 */ /* 0x000fe20008000000 */
[----:B------:R-:W-:Y:S01]  /*1ca0*/  UMOV UR10, UR18 ;  /* 0x00000012000a7c82 */ /* 0x000fe20008000000 */
[----:B------:R1:W-:Y:S01]  /*1cb0*/  UTMALDG.3D [UR16], [UR30], desc[UR26] ;  /* 0x00001a101e0075b4 */ /* 0x0003e20008011000 */
[----:B------:R-:W-:Y:S01]  /*1cc0*/  UIADD3 UR24, UPT, UPT, UR24, 0x1, URZ ;  /* 0x0000000118187890 */ /* 0x000fe2000fffe0ff */
[----:B------:R-:W-:-:S03]  /*1cd0*/  UMOV UR25, UR6 ;  /* 0x0000000600197c82 */ /* 0x000fc60008000000 */
[----:B------:R-:W-:Y:S01]  /*1ce0*/  UISETP.NE.AND UP0, UPT, UR24, UR21, UPT ;  /* 0x000000151800728c */ /* 0x000fe2000bf05270 */
[----:B------:R1:W-:Y:S08]  /*1cf0*/  UTMALDG.3D [UR8], [UR28], desc[UR26] ;  /* 0x00001a081c0075b4 */ /* 0x0003f00008011000 */
[----:B------:R-:W-:Y:S05]  /*1d00*/  BRA.U UP0, `(.L_x_31) ;  /* 0xfffffffd005c7547 */ /* 0x000fea000b83ffff */
.L_x_26:
[C---:B-1----:R-:W-:Y:S01]  /*1d10*/  LEA R2, R16.reuse, UR4, 0x3 ;  /* 0x0000000410027c11 */ /* 0x042fe2000f8e18ff */
[----:B------:R-:W-:Y:S01]  /*1d20*/  NOP ;  /* 0x0000000000007918 */ /* 0x000fe20000000000 */
[----:B--2---:R-:W-:Y:S02]  /*1d30*/  SHF.L.U32 R3, R13, 0x1f, RZ ;  /* 0x0000001f0d037819 */ /* 0x004fe400000006ff */
[----:B------:R-:W-:Y:S02]  /*1d40*/  LEA R4, R16, UR4, 0x4 ;  /* 0x0000000410047c11 */ /* 0x000fe4000f8e20ff */
[----:B------:R-:W1:Y:S02]  /*1d50*/  SYNCS.PHASECHK.TRANS64.TRYWAIT P0, [R2+URZ+0xc0], R3 ;  /* 0x0000c003020075a7 */ /* 0x000e6400080011ff */
[----:B-1----:R-:W-:Y:S05]  /*1d60*/  @!P0 BRA `(.L_x_32) ;  /* 0x0000005800b48947 */ /* 0x002fea0003800000 */
.L_x_122:
[----:B------:R-:W2:Y:S01]  /*1d70*/  LDS.128 R4, [R4+0x150] ;  /* 0x0001500004047984 */ /* 0x000ea20000000c00 */
[----:B---3--:R-:W-:Y:S01]  /*1d80*/  ISETP.GE.AND P0, PT, R40, 0x1, PT ;  /* 0x000000012800780c */ /* 0x008fe20003f06270 */
[----:B-1----:R-:W-:Y:S01]  /*1d90*/  VIADD R2, R2, 0xd0 ;  /* 0x000000d002027836 */ /* 0x002fe20000000000 */
[----:B------:R-:W-:Y:S01]  /*1da0*/  @!PT LDS RZ, [RZ] ;  /* 0x00000000fffff984 */ /* 0x000fe20000000800 */
[----:B------:R-:W-:Y:S01]  /*1db0*/  @!PT LDS RZ, [RZ] ;  /* 0x00000000fffff984 */ /* 0x000fe20000000800 */
[----:B------:R-:W-:Y:S01]  /*1dc0*/  @!PT LDS RZ, [RZ] ;  /* 0x00000000fffff984 */ /* 0x000fe20000000800 */
[----:B------:R-:W-:Y:S01]  /*1dd0*/  @!PT LDS RZ, [RZ] ;  /* 0x00000000fffff984 */ /* 0x000fe20000000800 */
[----:B------:R1:W-:Y:S06]  /*1de0*/  MEMBAR.ALL.CTA ;  /* 0x0000000000007992 */ /* 0x0003ec0000008000 */
[----:B-1----:R-:W1:Y:S01]  /*1df0*/  FENCE.VIEW.ASYNC.S ;  /* 0x00000000000073c6 */ /* 0x002e620000000000 */
[----:B------:R-:W-:-:S04]  /*1e00*/  PRMT R2, RZ, 0x654, R2 ;  /* 0x00000654ff027816 */ /* 0x000fc80000000002 */
[----:B-1----:R1:W-:Y:S01]  /*1e10*/  SYNCS.ARRIVE.TRANS64.RED.A1T0 RZ, [R2+URZ], RZ ;  /* 0x000000ff02ff79a7 */ /* 0x0023e200081004ff */
[----:B--2---:R-:W-:-:S13]  /*1e20*/  LOP3.LUT P2, RZ, R6, 0x1, RZ, 0xc0, !PT ;  /* 0x0000000106ff7812 */ /* 0x004fda000784c0ff */
[----:B------:R-:W-:Y:S01]  /*1e30*/  @P2 SHF.R.U32.HI R3, RZ, 0x10, R5 ;  /* 0x00000010ff032819 */ /* 0x000fe20000011605 */
[----:B------:R-:W-:Y:S01]  /*1e40*/  VOTEU.ANY UP0, P2 ;  /* 0x0000000000ff7886 */ /* 0x000fe20001000100 */
[----:B------:R-:W-:Y:S02]  /*1e50*/  @P2 MOV R10, R4 ;  /* 0x00000004000a2202 */ /* 0x000fe40000000f00 */
[----:B------:R-:W-:Y:S02]  /*1e60*/  @P2 R2UR.BROADCAST UR8, R3 ;  /* 0x00000000030822ca */ /* 0x000fe400008e0000 */
[----:B------:R-:W-:-:S11]  /*1e70*/  @P2 LOP3.LUT R9, R5, 0xffff, RZ, 0xc0, !PT ;  /* 0x0000ffff05092812 */ /* 0x000fd600078ec0ff */
[----:B------:R-:W-:Y:S01]  /*1e80*/  @UP0 UMOV UR36, UR8 ;  /* 0x0000000800240c82 */ /* 0x000fe20008000000 */
[----:B-1----:R-:W-:Y:S05]  /*1e90*/  @!P0 BRA `(.L_x_33) ;  /* 0x0000000000b88947 */ /* 0x002fea0003800000 */
[----:B------:R-:W4:Y:S01]  /*1ea0*/  LDC.64 R4, c[0x0][0xb18] ;  /* 0x0002c600ff047b82 */ /* 0x000f220000000a00 */
[----:B------:R-:W-:-:S07]  /*1eb0*/  ISETP.NE.AND P3, PT, R40, 0x1, PT ;  /* 0x000000012800780c */ /* 0x000fce0003f65270 */
[----:B------:R-:W1:Y:S08]  /*1ec0*/  LDC.64 R6, c[0x0][0xb10] ;  /* 0x0002c400ff067b82 */ /* 0x000e700000000a00 */
[----:B------:R-:W2:Y:S08]  /*1ed0*/  LDC R14, c[0x0][0xb20] ;  /* 0x0002c800ff0e7b82 */ /* 0x000eb00000000800 */
[----:B------:R-:W3:Y:S01]  /*1ee0*/  LDC R15, c[0x0][0xb0c] ;  /* 0x0002c300ff0f7b82 */ /* 0x000ee20000000800 */
[----:B----4-:R-:W-:Y:S01]  /*1ef0*/  IMAD.HI.U32 R19, R0, R5, RZ ;  /* 0x0000000500137227 */ /* 0x010fe200078e00ff */
[----:B------:R-:W-:-:S03]  /*1f00*/  ISETP.NE.AND P0, PT, R4, 0x1, PT ;  /* 0x000000010400780c */ /* 0x000fc60003f05270 */
[----:B------:R-:W-:-:S03]  /*1f10*/  IMAD.HI.U32 R5, R9, R5, RZ ;  /* 0x0000000509057227 */ /* 0x000fc600078e00ff */
[----:B------:R-:W4:Y:S01]  /*1f20*/  LDC.64 R2, c[0x0][0xb28] ;  /* 0x0002ca00ff027b82 */ /* 0x000f220000000a00 */
[----:B-1----:R-:W-:-:S04]  /*1f30*/  IMAD.HI.U32 R20, R8, R6, RZ ;  /* 0x0000000608147227 */ /* 0x002fc800078e00ff */
[----:B------:R-:W-:Y:S01]  /*1f40*/  IMAD.HI.U32 R21, R10, R6, RZ ;  /* 0x000000060a157227 */ /* 0x000fe200078e00ff */
[----:B------:R-:W-:Y:S02]  /*1f50*/  SHF.R.U32.HI R20, RZ, R7, R20 ;  /* 0x00000007ff147219 */ /* 0x000fe40000011614 */
[-C--:B--2---:R-:W-:Y:S02]  /*1f60*/  SHF.R.U32.HI R19, RZ, R14.reuse, R19 ;  /* 0x0000000eff137219 */ /* 0x084fe40000011613 */
[----:B------:R-:W-:Y:S02]  /*1f70*/  SHF.R.U32.HI R5, RZ, R14, R5 ;  /* 0x0000000eff057219 */ /* 0x000fe40000011605 */
[----:B------:R-:W-:Y:S02]  /*1f80*/  SEL R19, R0, R19, !P0 ;  /* 0x0000001300137207 */ /* 0x000fe40004000000 */
[----:B------:R-:W-:Y:S02]  /*1f90*/  SHF.R.U32.HI R21, RZ, R7, R21 ;  /* 0x00000007ff157219 */ /* 0x000fe40000011615 */
[----:B---3--:R-:W-:-:S02]  /*1fa0*/  ISETP.NE.AND P1, PT, R15, 0x1, PT ;  /* 0x000000010f00780c */ /* 0x008fc40003f25270 */
[----:B------:R-:W-:Y:S02]  /*1fb0*/  SEL R5, R9, R5, !P0 ;  /* 0x0000000509057207 */ /* 0x000fe40004000000 */
[----:B------:R-:W-:Y:S02]  /*1fc0*/  SEL R20, R8, R20, !P1 ;  /* 0x0000001408147207 */ /* 0x000fe40004800000 */
[----:B------:R-:W-:Y:S01]  /*1fd0*/  SEL R21, R10, R21, !P1 ;  /* 0x000000150a157207 */ /* 0x000fe20004800000 */
[----:B----4-:R-:W-:-:S04]  /*1fe0*/  IMAD.HI.U32 R18, R19, R2, RZ ;  /* 0x0000000213127227 */ /* 0x010fc800078e00ff */
        /* <DEDUP_REMOVED lines=10> */
[----:B------:R-:W-:-:S04]  /*2090*/  @!P0 IMAD.HI.U32 R7, R21, R2, RZ ;  /* 0x0000000215078227 */ /* 0x000fc800078e00ff */
[----:B------:R-:W-:Y:S01]  /*20a0*/  IMAD.MOV R2, RZ, RZ, -R6 ;  /* 0x000000ffff027224 */ /* 0x000fe200078e0a06 */
[----:B------:R-:W-:Y:S02]  /*20b0*/  @!P0 SHF.R.U32.HI R3, RZ, R3, R7 ;  /* 0x00000003ff038219 */ /* 0x000fe40000011607 */
[----:B------:R-:W-:Y:S01]  /*20c0*/  IADD3 R7, PT, PT, -R5, RZ, RZ ;  /* 0x000000ff05077210 */ /* 0x000fe20007ffe1ff */
[----:B------:R-:W-:Y:S01]  /*20d0*/  IMAD R2, R40, R2, R5 ;  /* 0x0000000228027224 */ /* 0x000fe200078e0205 */
        /* <DEDUP_REMOVED lines=10> */
.L_x_33:
[----:B------:R-:W1:Y:S02]  /*2180*/  LDCU UR8, c[0x0][0xb30] ;  /* 0x00016600ff0877ac */ /* 0x000e640008000800 */
[----:B-1----:R-:W-:-:S09]  /*2190*/  UISETP.NE.AND UP0, UPT, UR8, 0x1, UPT ;  /* 0x000000010800788c */ /* 0x002fd2000bf05270 */
[----:B------:R-:W-:Y:S05]  /*21a0*/  BRA.U UP0, `(.L_x_34) ;  /* 0x0000000100407547 */ /* 0x000fea000b800000 */
[----:B------:R-:W1:Y:S08]  /*21b0*/  LDC.64 R4, c[0x0][0xb10] ;  /* 0x0002c400ff047b82 */ /* 0x000e700000000a00 */
[----:B------:R-:W2:Y:S08]  /*21c0*/  LDC.64 R2, c[0x0][0xb18] ;  /* 0x0002c600ff027b82 */ /* 0x000eb00000000a00 */
[----:B------:R-:W3:Y:S08]  /*21d0*/  LDC R6, c[0x0][0xb20] ;  /* 0x0002c800ff067b82 */ /* 0x000ef00000000800 */
[----:B------:R-:W4:Y:S01]  /*21e0*/  LDC R7, c[0x0][0xb0c] ;  /* 0x0002c300ff077b82 */ /* 0x000f220000000800 */
[----:B-1----:R-:W-:-:S05]  /*21f0*/  IMAD.HI.U32 R4, R10, R4, RZ ;  /* 0x000000040a047227 */ /* 0x002fca00078e00ff */
[----:B------:R-:W-:Y:S01]  /*2200*/  SHF.R.U32.HI R4, RZ, R5, R4 ;  /* 0x00000005ff047219 */ /* 0x000fe20000011604 */
[----:B--2---:R-:W-:Y:S01]  /*2210*/  IMAD.HI.U32 R3, R9, R3, RZ ;  /* 0x0000000309037227 */ /* 0x004fe200078e00ff */
[----:B------:R-:W-:-:S04]  /*2220*/  ISETP.NE.AND P0, PT, R2, 0x1, PT ;  /* 0x000000010200780c */ /* 0x000fc80003f05270 */
[----:B---3--:R-:W-:-:S04]  /*2230*/  SHF.R.U32.HI R3, RZ, R6, R3 ;  /* 0x00000006ff037219 */ /* 0x008fc80000011603 */
[----:B------:R-:W-:Y:S02]  /*2240*/  SEL R3, R9, R3, !P0 ;  /* 0x0000000309037207 */ /* 0x000fe40004000000 */
[----:B----4-:R-:W-:-:S04]  /*2250*/  ISETP.NE.AND P1, PT, R7, 0x1, PT ;  /* 0x000000010700780c */ /* 0x010fc80003f25270 */
[----:B------:R-:W-:-:S05]  /*2260*/  SEL R4, R10, R4, !P1 ;  /* 0x000000040a047207 */ /* 0x000fca0004800000 */
[----:B------:R-:W-:Y:S02]  /*2270*/  IMAD.IADD R5, R3, 0x1, -R4 ;  /* 0x0000000103057824 */ /* 0x000fe400078e0a04 */
[----:B------:R-:W-:Y:S02]  /*2280*/  IMAD.IADD R3, R4, 0x1, -R3 ;  /* 0x0000000104037824 */ /* 0x000fe400078e0a03 */
[----:B------:R-:W-:Y:S02]  /*2290*/  IMAD R10, R5, R7, R10 ;  /* 0x00000007050a7224 */ /* 0x000fe400078e020a */
[----:B------:R-:W-:-:S07]  /*22a0*/  IMAD R9, R3, R2, R9 ;  /* 0x0000000203097224 */ /* 0x000fce00078e0209 */
.L_x_34:
[----:B------:R-:W-:Y:S01]  /*22b0*/  VIADD R16, R16, 0x1 ;  /* 0x0000000110107836 */ /* 0x000fe20000000000 */
[----:B------:R-:W-:Y:S01]  /*22c0*/  PLOP3.LUT P1, PT, PT, PT, PT, 0x80, 0x8 ;  /* 0x000000000008781c */ /* 0x000fe20003f2f070 */
[----:B------:R-:W-:Y:S02]  /*22d0*/  IMAD.IADD R15, R10, 0x1, R87 ;  /* 0x000000010a0f7824 */ /* 0x000fe400078e0257 */
[----:B------:R-:W-:Y:S01]  /*22e0*/  IMAD.IADD R14, R9, 0x1, R86 ;  /* 0x00000001090e7824 */ /* 0x000fe200078e0256 */
[----:B------:R-:W-:-:S04]  /*22f0*/  ISETP.NE.AND P0, PT, R16, 0x2, PT ;  /* 0x000000021000780c */ /* 0x000fc80003f05270 */
[----:B------:R-:W-:Y:S02]  /*2300*/  SEL R2, RZ, 0x1, P0 ;  /* 0x00000001ff027807 */ /* 0x000fe40000000000 */
[----:B------:R-:W-:Y:S02]  /*2310*/  SEL R16, R16, RZ, P0 ;  /* 0x000000ff10107207 */ /* 0x000fe40000000000 */
[----:B------:R-:W-:Y:S01]  /*2320*/  LOP3.LUT R13, R13, R2, RZ, 0x3c, !PT ;  /* 0x000000020d0d7212 */ /* 0x000fe200078e3cff */
[----:B------:R-:W-:Y:S06]  /*2330*/  @P2 BRA `(.L_x_35) ;  /* 0xfffffff000982947 */ /* 0x000fec000383ffff */
[----:B------:R-:W-:Y:S01]  /*2340*/  UIADD3 UR4, UPT, UPT, UR4, 0x40, URZ ;  /* 0x0000004004047890 */ /* 0x000fe2000fffe0ff */
[----:B------:R-:W-:-:S03]  /*2350*/  SHF.L.U32 R2, R17, 0x1f, RZ ;  /* 0x0000001f11027819 */ /* 0x000fc600000006ff */
[----:B------:R-:W-:-:S09]  /*2360*/  ULEA UR5, UR6, UR4, 0x3 ;  /* 0x0000000406057291 */ /* 0x000fd2000f8e18ff */
[----:B------:R-:W1:Y:S02]  /*2370*/  SYNCS.PHASECHK.TRANS64.TRYWAIT P0, [UR5], R2 ;  /* 0x00000002ff0075a7 */ /* 0x000e640008001105 */
[----:B-1----:R-:W-:Y:S05]  /*2380*/  @!P0 BRA `(.L_x_36) ;  /* 0x0000005400408947 */ /* 0x002fea0003800000 */
.L_x_124:
[----:B------:R-:W-:-:S04]  /*2390*/  UIADD3 UR6, UPT, UPT, UR6, 0x1, URZ ;  /* 0x0000000106067890 */ /* 0x000fc8000fffe0ff */
[----:B------:R-:W-:-:S04]  /*23a0*/  UISETP.NE.AND UP0, UPT, UR6, 0x8, UPT ;  /* 0x000000080600788c */ /* 0x000fc8000bf05270 */
[----:B------:R-:W-:Y:S02]  /*23b0*/  USEL UR7, URZ, 0x1, UP0 ;  /* 0x00000001ff077887 */ /* 0x000fe40008000000 */
[----:B------:R-:W-:-:S04]  /*23c0*/  USEL UR6, UR6, URZ, UP0 ;  /* 0x000000ff06067287 */ /* 0x000fc80008000000 */
[----:B------:R-:W-:Y:S01]  /*23d0*/  ULEA UR5, UR6, UR4, 0x3 ;  /* 0x0000000406057291 */ /* 0x000fe2000f8e18ff */
[----:B-1----:R-:W-:-:S04]  /*23e0*/  LOP3.LUT R2, R17, UR7, RZ, 0x3c, !PT ;  /* 0x0000000711027c12 */ /* 0x002fc8000f8e3cff */
[----:B------:R-:W-:-:S04]  /*23f0*/  SHF.L.U32 R3, R2, 0x1f, RZ ;  /* 0x0000001f02037819 */ /* 0x000fc800000006ff */
[----:B------:R-:W1:Y:S02]  /*2400*/  SYNCS.PHASECHK.TRANS64.TRYWAIT P0, [UR5], R3 ;  /* 0x00000003ff0075a7 */ /* 0x000e640008001105 */
[----:B-1----:R-:W-:Y:S05]  /*2410*/  @!P0 BRA `(.L_x_37) ;  /* 0x0000005400348947 */ /* 0x002fea0003800000 */
.L_x_126:
[----:B------:R-:W-:-:S04]  /*2420*/  UIADD3 UR6, UPT, UPT, UR6, 0x1, URZ ;  /* 0x0000000106067890 */ /* 0x000fc8000fffe0ff */
[----:B------:R-:W-:-:S04]  /*2430*/  UISETP.NE.AND UP0, UPT, UR6, 0x8, UPT ;  /* 0x000000080600788c */ /* 0x000fc8000bf05270 */
[----:B------:R-:W-:Y:S02]  /*2440*/  USEL UR7, URZ, 0x1, UP0 ;  /* 0x00000001ff077887 */ /* 0x000fe40008000000 */
[----:B------:R-:W-:-:S04]  /*2450*/  USEL UR6, UR6, URZ, UP0 ;  /* 0x000000ff06067287 */ /* 0x000fc80008000000 */
[----:B------:R-:W-:Y:S01]  /*2460*/  ULEA UR5, UR6, UR4, 0x3 ;  /* 0x0000000406057291 */ /* 0x000fe2000f8e18ff */
[----:B------:R-:W-:-:S04]  /*2470*/  LOP3.LUT R2, R2, UR7, RZ, 0x3c, !PT ;  /* 0x0000000702027c12 */ /* 0x000fc8000f8e3cff */
[----:B-1----:R-:W-:-:S04]  /*2480*/  SHF.L.U32 R3, R2, 0x1f, RZ ;  /* 0x0000001f02037819 */ /* 0x002fc800000006ff */
[----:B------:R-:W1:Y:S02]  /*2490*/  SYNCS.PHASECHK.TRANS64.TRYWAIT P0, [UR5], R3 ;  /* 0x00000003ff0075a7 */ /* 0x000e640008001105 */
[----:B-1----:R-:W-:Y:S05]  /*24a0*/  @!P0 BRA `(.L_x_38) ;  /* 0x0000005400288947 */ /* 0x002fea0003800000 */
.L_x_128:
        /* <DEDUP_REMOVED lines=9> */
.L_x_130:
        /* <DEDUP_REMOVED lines=9> */
.L_x_132:
        /* <DEDUP_REMOVED lines=9> */
.L_x_134:
        /* <DEDUP_REMOVED lines=9> */
.L_x_136:
[----:B------:R-:W-:-:S04]  /*26f0*/  UIADD3 UR6, UPT, UPT, UR6, 0x1, URZ ;  /* 0x0000000106067890 */ /* 0x000fc8000fffe0ff */
[----:B------:R-:W-:-:S04]  /*2700*/  UISETP.NE.AND UP0, UPT, UR6, 0x8, UPT ;  /* 0x000000080600788c */ /* 0x000fc8000bf05270 */
[----:B------:R-:W-:Y:S02]  /*2710*/  USEL UR5, URZ, 0x1, UP0 ;  /* 0x00000001ff057887 */ /* 0x000fe40008000000 */
[----:B------:R-:W-:-:S04]  /*2720*/  USEL UR6, UR6, URZ, UP0 ;  /* 0x000000ff06067287 */ /* 0x000fc80008000000 */
[----:B------:R-:W-:Y:S01]  /*2730*/  ULEA UR6, UR6, UR4, 0x3 ;  /* 0x0000000406067291 */ /* 0x000fe2000f8e18ff */
[----:B------:R-:W-:-:S04]  /*2740*/  LOP3.LUT R2, R2, UR5, RZ, 0x3c, !PT ;  /* 0x0000000502027c12 */ /* 0x000fc8000f8e3cff */
[----:B------:R-:W-:Y:S01]  /*2750*/  SHF.L.U32 R2, R2, 0x1f, RZ ;  /* 0x0000001f02027819 */ /* 0x000fe200000006ff */
[----:B-1--4-:R-:W-:-:S07]  /*2760*/  IMAD.U32 R0, RZ, RZ, UR6 ;  /* 0x00000006ff007e24 */ /* 0x012fce000f8e00ff */
.L_x_43:
[----:B-1----:R1:W2:Y:S02]  /*2770*/  SYNCS.PHASECHK.TRANS64.TRYWAIT P0, [R0+URZ], R2 ;  /* 0x00000002000075a7 */ /* 0x0022a400080011ff */
[----:B--2---:R-:W-:Y:S05]  /*2780*/  @!P0 NANOSLEEP.SYNCS 0x989680 ;  /* 0x009896800000895d */ /* 0x004fea0003900000 */
[----:B------:R-:W2:Y:S02]  /*2790*/  @!P0 SYNCS.PHASECHK.TRANS64 P0, [R0+URZ], R2 ;  /* 0x00000002000085a7 */ /* 0x000ea400080010ff */
[----:B--2---:R-:W-:Y:S05]  /*27a0*/  @P0 EXIT ;  /* 0x000000000000094d */ /* 0x004fea0003800000 */
[----:B------:R-:W-:Y:S05]  /*27b0*/  BRA `(.L_x_43) ;  /* 0xfffffffc00ec7947 */ /* 0x000fea000383ffff */
.L_x_17:
[----:B------:R-:W-:-:S04]  /*27c0*/  UISETP.NE.AND UP1, UPT, UR37, URZ, UPT ;  /* 0x000000ff2500728c */ /* 0x000fc8000bf25270 */
[----:B------:R-:W-:-:S09]  /*27d0*/  UISETP.NE.OR UP1, UPT, UR8, 0x1, UP1 ;  /* 0x000000010800788c */ /* 0x000fd20008f25670 */
[----:B------:R-:W-:Y:S05]  /*27e0*/  BRA.U UP1, `(.L_x_44) ;  /* 0x0000000501487547 */ /* 0x000fea000b800000 */
[----:B------:R-:W-:Y:S01]  /*27f0*/  ISETP.NE.AND P2, PT, R2, RZ, PT ;  /* 0x000000ff0200720c */ /* 0x000fe20003f45270 */
[----:B------:R-:W-:Y:S01]  /*2800*/  IMAD.MOV.U32 R12, RZ, RZ, 0x1 ;  /* 0x00000001ff0c7424 */ /* 0x000fe200078e00ff */
[----:B------:R-:W-:Y:S02]  /*2810*/  CS2R R10, SRZ ;  /* 0x00000000000a7805 */ /* 0x000fe4000001ff00 */
[----:B------:R-:W-:Y:S01]  /*2820*/  CS2R R8, SRZ ;  /* 0x0000000000087805 */ /* 0x000fe2000001ff00 */
[----:B------:R-:W-:Y:S01]  /*2830*/  UMOV UR4, 0x400 ;  /* 0x0000040000047882 */ /* 0x000fe20000000000 */
[----:B------:R-:W-:Y:S01]  /*2840*/  UMOV UR6, URZ ;  /* 0x000000ff00067c82 */ /* 0x000fe20008000000 */
[----:B------:R-:W-:-:S12]  /*2850*/  ULEA UR37, UR37, UR4, 0x18 ;  /* 0x0000000425257291 */ /* 0x000fd8000f8ec0ff */
.L_x_48:
[----:B------:R-:W-:Y:S02]  /*2860*/  LEA R0, R8, UR37, 0x3 ;  /* 0x0000002508007c11 */ /* 0x000fe4000f8e18ff */
[----:B------:R-:W-:-:S03]  /*2870*/  SHF.L.U32 R4, R9, 0x1f, RZ ;  /* 0x0000001f09047819 */ /* 0x000fc600000006ff */
[----:B------:R-:W-:Y:S01]  /*2880*/  VIADD R5, R0, 0x130 ;  /* 0x0000013000057836 */ /* 0x000fe20000000000 */
[----:B------:R-:W1:Y:S02]  /*2890*/  SYNCS.PHASECHK.TRANS64.TRYWAIT P0, [R0+URZ+0x120], R4 ;  /* 0x00012004000075a7 */ /* 0x000e6400080011ff */
[----:B-1----:R-:W-:Y:S05]  /*28a0*/  @!P0 BRA `(.L_x_45) ;  /* 0x0000005000a08947 */ /* 0x002fea0003800000 */
.L_x_137:
[----:B------:R-:W-:Y:S01]  /*28b0*/  ULEA UR5, UR6, UR37, 0x3 ;  /* 0x0000002506057291 */ /* 0x000fe2000f8e18ff */
[----:B-1----:R-:W-:Y:S01]  /*28c0*/  PRMT R0, RZ, 0x654, R5 ;  /* 0x00000654ff007816 */ /* 0x002fe20000000005 */
[----:B------:R-:W-:Y:S01]  /*28d0*/  @!P2 IMAD.MOV.U32 R4, RZ, RZ, 0x10 ;  /* 0x00000010ff04a424 */ /* 0x000fe200078e00ff */
[----:B------:R-:W-:Y:S01]  /*28e0*/  SHF.L.U32 R5, R12, 0x1f, RZ ;  /* 0x0000001f0c057819 */ /* 0x000fe200000006ff */
[----:B------:R-:W-:Y:S01]  /*28f0*/  UIADD3 UR4, UPT, UPT, UR5, 0xc0, URZ ;  /* 0x000000c005047890 */ /* 0x000fe2000fffe0ff */
[----:B------:R1:W-:Y:S05]  /*2900*/  SYNCS.ARRIVE.TRANS64.RED.A1T0 RZ, [R0+URZ], RZ ;  /* 0x000000ff00ff79a7 */ /* 0x0003ea00081004ff */
[----:B------:R-:W-:Y:S01]  /*2910*/  IMAD.U32 R6, RZ, RZ, UR4 ;  /* 0x00000004ff067e24 */ /* 0x000fe2000f8e00ff */
[----:B------:R-:W2:Y:S04]  /*2920*/  SYNCS.PHASECHK.TRANS64.TRYWAIT P0, [UR5+0xd0], R5 ;  /* 0x0000d005ff0075a7 */ /* 0x000ea80008001105 */
[----:B------:R-:W-:Y:S01]  /*2930*/  PRMT R6, R2, 0x654, R6 ;  /* 0x0000065402067816 */ /* 0x000fe20000000006 */
[----:B-12---:R-:W-:Y:S06]  /*2940*/  @!P0 BRA `(.L_x_46) ;  /* 0x00000050008c8947 */ /* 0x006fec0003800000 */
.L_x_139:
[----:B------:R-:W-:Y:S01]  /*2950*/  ULEA UR4, UR6, UR37, 0x4 ;  /* 0x0000002506047291 */ /* 0x000fe2000f8e20ff */
[----:B------:R-:W-:Y:S01]  /*2960*/  SEL R3, R6, R3, !P2 ;  /* 0x0000000306037207 */ /* 0x000fe20005000000 */
[----:B------:R-:W-:Y:S01]  /*2970*/  UIADD3 UR5, UPT, UPT, UR5, 0xc0, URZ ;  /* 0x000000c005057890 */ /* 0x000fe2000fffe0ff */
[----:B-1----:R-:W-:Y:S01]  /*2980*/  LEA R0, R11, UR37, 0x3 ;  /* 0x000000250b007c11 */ /* 0x002fe2000f8e18ff */
[----:B------:R-:W-:Y:S01]  /*2990*/  UIADD3 UR4, UPT, UPT, UR4, 0x150, URZ ;  /* 0x0000015004047890 */ /* 0x000fe2000fffe0ff */
[----:B------:R1:W-:Y:S01]  /*29a0*/  @!P2 SYNCS.ARRIVE.TRANS64.RED RZ, [R3+URZ], R4 ;  /* 0x0000000403ffa9a7 */ /* 0x0003e200080004ff */
[----:B------:R-:W-:Y:S01]  /*29b0*/  UIADD3 UR6, UPT, UPT, UR6, 0x1, URZ ;  /* 0x0000000106067890 */ /* 0x000fe2000fffe0ff */
[----:B------:R-:W-:-:S03]  /*29c0*/  VIADD R8, R8, 0x1 ;  /* 0x0000000108087836 */ /* 0x000fc60000000000 */
[----:B------:R-:W-:Y:S02]  /*29d0*/  UISETP.NE.AND UP0, UPT, UR6, 0x2, UPT ;  /* 0x000000020600788c */ /* 0x000fe4000bf05270 */
[----:B------:R-:W-:Y:S01]  /*29e0*/  ISETP.NE.AND P0, PT, R8, 0x2, PT ;  /* 0x000000020800780c */ /* 0x000fe20003f05270 */
[----:B------:R-:W-:Y:S06]  /*29f0*/  UGETNEXTWORKID.BROADCAST [UR4], [UR5] ;  /* 0x00000000040073ca */ /* 0x000fec0008000100 */
[----:B------:R-:W-:Y:S02]  /*2a00*/  USEL UR4, URZ, 0x1, UP0 ;  /* 0x00000001ff047887 */ /* 0x000fe40008000000 */
[----:B------:R-:W-:-:S04]  /*2a10*/  USEL UR6, UR6, URZ, UP0 ;  /* 0x000000ff06067287 */ /* 0x000fc80008000000 */
[----:B------:R-:W-:Y:S02]  /*2a20*/  LOP3.LUT R12, R12, UR4, RZ, 0x3c, !PT ;  /* 0x000000040c0c7c12 */ /* 0x000fe4000f8e3cff */
[----:B-1----:R-:W-:-:S04]  /*2a30*/  SHF.L.U32 R4, R10, 0x1f, RZ ;  /* 0x0000001f0a047819 */ /* 0x002fc800000006ff */
[----:B------:R-:W1:Y:S02]  /*2a40*/  SYNCS.PHASECHK.TRANS64.TRYWAIT P1, [R0+URZ+0xc0], R4 ;  /* 0x0000c004000075a7 */ /* 0x000e6400080211ff */
[----:B-1----:R-:W-:Y:S05]  /*2a50*/  @!P1 BRA `(.L_x_47) ;  /* 0x0000005000609947 */ /* 0x002fea0003800000 */
.L_x_140:
[C---:B-1----:R-:W-:Y:S01]  /*2a60*/  LEA R4, R11.reuse, UR37, 0x4 ;  /* 0x000000250b047c11 */ /* 0x042fe2000f8e20ff */
[----:B------:R-:W-:Y:S01]  /*2a70*/  VIADD R0, R0, 0xd0 ;  /* 0x000000d000007836 */ /* 0x000fe20000000000 */
[----:B------:R-:W-:Y:S01]  /*2a80*/  SEL R8, R8, RZ, P0 ;  /* 0x000000ff08087207 */ /* 0x000fe20000000000 */
[----:B------:R-:W-:-:S03]  /*2a90*/  VIADD R11, R11, 0x1 ;  /* 0x000000010b0b7836 */ /* 0x000fc60000000000 */
[----:B------:R-:W1:Y:S01]  /*2aa0*/  LDS.128 R4, [R4+0x150] ;  /* 0x0001500004047984 */ /* 0x000e620000000c00 */
[----:B------:R-:W-:Y:S02]  /*2ab0*/  PRMT R0, RZ, 0x654, R0 ;  /* 0x00000654ff007816 */ /* 0x000fe40000000000 */
[C---:B------:R-:W-:Y:S01]  /*2ac0*/  ISETP.NE.AND P1, PT, R11.reuse, 0x2, PT ;  /* 0x000000020b00780c */ /* 0x040fe20003f25270 */
[----:B------:R-:W-:Y:S01]  /*2ad0*/  @!PT LDS RZ, [RZ] ;  /* 0x00000000fffff984 */ /* 0x000fe20000000800 */
[----:B------:R-:W-:Y:S01]  /*2ae0*/  @!PT LDS RZ, [RZ] ;  /* 0x00000000fffff984 */ /* 0x000fe20000000800 */
[----:B------:R-:W-:Y:S01]  /*2af0*/  @!PT LDS RZ, [RZ] ;  /* 0x00000000fffff984 */ /* 0x000fe20000000800 */
[----:B------:R-:W-:Y:S01]  /*2b00*/  @!PT LDS RZ, [RZ] ;  /* 0x00000000fffff984 */ /* 0x000fe20000000800 */
[----:B------:R2:W-:Y:S06]  /*2b10*/  MEMBAR.ALL.CTA ;  /* 0x0000000000007992 */ /* 0x0005ec0000008000 */
[----:B--2---:R-:W2:Y:S01]  /*2b20*/  FENCE.VIEW.ASYNC.S ;  /* 0x00000000000073c6 */ /* 0x004ea20000000000 */
[----:B------:R-:W-:Y:S01]  /*2b30*/  SEL R11, R11, RZ, P1 ;  /* 0x000000ff0b0b7207 */ /* 0x000fe20000800000 */
[----:B--2---:R2:W-:Y:S01]  /*2b40*/  SYNCS.ARRIVE.TRANS64.RED.A1T0 RZ, [R0+URZ], RZ ;  /* 0x000000ff00ff79a7 */ /* 0x0045e200081004ff */
[----:B-1----:R-:W-:-:S02]  /*2b50*/  LOP3.LUT P3, RZ, R6, 0x1, RZ, 0xc0, !PT ;  /* 0x0000000106ff7812 */ /* 0x002fc4000786c0ff */
[----:B------:R-:W-:-:S04]  /*2b60*/  SEL R4, RZ, 0x1, P1 ;  /* 0x00000001ff047807 */ /* 0x000fc80000800000 */
[----:B------:R-:W-:Y:S02]  /*2b70*/  LOP3.LUT R10, R10, R4, RZ, 0x3c, !PT ;  /* 0x000000040a0a7212 */ /* 0x000fe400078e3cff */
[----:B--2---:R-:W-:-:S04]  /*2b80*/  SEL R0, RZ, 0x1, P0 ;  /* 0x00000001ff007807 */ /* 0x004fc80000000000 */
[----:B------:R-:W-:Y:S01]  /*2b90*/  LOP3.LUT R9, R9, R0, RZ, 0x3c, !PT ;  /* 0x0000000009097212 */ /* 0x000fe200078e3cff */
[----:B------:R-:W-:Y:S06]  /*2ba0*/  @P3 BRA `(.L_x_48) ;  /* 0xfffffffc002c3947 */ /* 0x000fec000383ffff */
[----:B------:R-:W-:Y:S01]  /*2bb0*/  ULEA UR5, UR6, UR37, 0x3 ;  /* 0x0000002506057291 */ /* 0x000fe2000f8e18ff */
[----:B------:R-:W-:-:S08]  /*2bc0*/  SHF.L.U32 R2, R12, 0x1f, RZ ;  /* 0x0000001f0c027819 */ /* 0x000fd000000006ff */
[----:B------:R-:W1:Y:S02]  /*2bd0*/  SYNCS.PHASECHK.TRANS64 P0, [UR5+0xd0], R2 ;  /* 0x0000d002ff0075a7 */ /* 0x000e640008001005 */
[----:B-1----:R-:W-:Y:S05]  /*2be0*/  @P0 BRA `(.L_x_49) ;  /* 0x0000000000080947 */ /* 0x002fea0003800000 */
[----:B------:R-:W1:Y:S02]  /*2bf0*/  SYNCS.PHASECHK.TRANS64.TRYWAIT P0, [UR5+0xd0], R2 ;  /* 0x0000d002ff0075a7 */ /* 0x000e640008001105 */
[----:B-1----:R-:W-:Y:S05]  /*2c00*/  @!P0 BRA `(.L_x_50) ;  /* 0x0000005000088947 */ /* 0x002fea0003800000 */
.L_x_49:
[----:B------:R-:W-:-:S04]  /*2c10*/  UIADD3 UR4, UPT, UPT, UR6, 0x1, URZ ;  /* 0x0000000106047890 */ /* 0x000fc8000fffe0ff */
[----:B------:R-:W-:-:S04]  /*2c20*/  UISETP.NE.AND UP0, UPT, UR4, 0x2, UPT ;  /* 0x000000020400788c */ /* 0x000fc8000bf05270 */
[----:B------:R-:W-:Y:S02]  /*2c30*/  USEL UR7, URZ, 0x1, UP0 ;  /* 0x00000001ff077887 */ /* 0x000fe40008000000 */
[----:B------:R-:W-:-:S04]  /*2c40*/  USEL UR4, UR4, URZ, UP0 ;  /* 0x000000ff04047287 */ /* 0x000fc80008000000 */
[----:B------:R-:W-:Y:S01]  /*2c50*/  ULEA UR4, UR4, UR37, 0x3 ;  /* 0x0000002504047291 */ /* 0x000fe2000f8e18ff */
[----:B-1----:R-:W-:-:S04]  /*2c60*/  LOP3.LUT R2, R12, UR7, RZ, 0x3c, !PT ;  /* 0x000000070c027c12 */ /* 0x002fc8000f8e3cff */
[----:B------:R-:W-:-:S04]  /*2c70*/  SHF.L.U32 R0, R2, 0x1f, RZ ;  /* 0x0000001f02007819 */ /* 0x000fc800000006ff */
[----:B------:R-:W1:Y:S02]  /*2c80*/  SYNCS.PHASECHK.TRANS64 P0, [UR4+0xd0], R0 ;  /* 0x0000d000ff0075a7 */ /* 0x000e640008001004 */
[----:B-1----:R-:W-:Y:S05]  /*2c90*/  @P0 EXIT ;  /* 0x000000000000094d */ /* 0x002fea0003800000 */
[----:B------:R-:W-:Y:S02]  /*2ca0*/  SHF.L.U32 R2, R2, 0x1f, RZ ;  /* 0x0000001f02027819 */ /* 0x000fe400000006ff */
[----:B------:R-:W-:-:S07]  /*2cb0*/  MOV R0, UR4 ;  /* 0x0000000400007c02 */ /* 0x000fce0008000f00 */
.L_x_51:
[----:B-1----:R1:W2:Y:S02]  /*2cc0*/  SYNCS.PHASECHK.TRANS64.TRYWAIT P0, [R0+URZ+0xd0], R2 ;  /* 0x0000d002000075a7 */ /* 0x0022a400080011ff */
[----:B--2---:R-:W-:Y:S05]  /*2cd0*/  @!P0 NANOSLEEP.SYNCS 0x989680 ;  /* 0x009896800000895d */ /* 0x004fea0003900000 */
[----:B------:R-:W2:Y:S02]  /*2ce0*/  @!P0 SYNCS.PHASECHK.TRANS64 P0, [R0+URZ+0xd0], R2 ;  /* 0x0000d002000085a7 */ /* 0x000ea400080010ff */
[----:B--2---:R-:W-:Y:S05]  /*2cf0*/  @P0 EXIT ;  /* 0x000000000000094d */ /* 0x004fea0003800000 */
[----:B------:R-:W-:Y:S05]  /*2d00*/  BRA `(.L_x_51) ;  /* 0xfffffffc00ec7947 */ /* 0x000fea000383ffff */
.L_x_44:
[----:B------:R-:W-:-:S09]  /*2d10*/  UISETP.NE.AND UP1, UPT, UR8, URZ, UPT ;  /* 0x000000ff0800728c */ /* 0x000fd2000bf25270 */
[----:B------:R-:W-:Y:S05]  /*2d20*/  BRA.U UP1, `(.L_x_52) ;  /* 0x0000000d01b47547 */ /* 0x000fea000b800000 */
[----:B------:R-:W-:Y:S01]  /*2d30*/  UMOV UR4, 0x40 ;  /* 0x0000004000047882 */ /* 0x000fe20000000000 */
[----:B------:R-:W-:Y:S01]  /*2d40*/  NOP ;  /* 0x0000000000007918 */ /* 0x000fe20000000000 */
[----:B------:R-:W-:Y:S01]  /*2d50*/  ULEA UR4, UR37, UR4, 0x18 ;  /* 0x0000000425047291 */ /* 0x000fe2000f8ec0ff */
[----:B------:R-:W-:Y:S02]  /*2d60*/  UMOV UR5, 0x400 ;  /* 0x0000040000057882 */ /* 0x000fe40000000000 */
[----:B------:R-:W-:-:S06]  /*2d70*/  ULEA UR37, UR37, UR5, 0x18 ;  /* 0x0000000525257291 */ /* 0x000fcc000f8ec0ff */
[----:B------:R-:W1:Y:S02]  /*2d80*/  LDS.U8 R0, [UR4+0x1c] ;  /* 0x00001c04ff007984 */ /* 0x000e640008000000 */
[----:B-1----:R-:W-:-:S13]  /*2d90*/  ISETP.NE.AND P0, PT, R0, RZ, PT ;  /* 0x000000ff0000720c */ /* 0x002fda0003f05270 */
[----:B------:R-:W-:Y:S05]  /*2da0*/  @P0 BRA `(.L_x_53) ;  /* 0x0000000000580947 */ /* 0x000fea0003800000 */
[----:B------:R-:W-:-:S13]  /*2db0*/  ELECT P0, URZ, PT ;  /* 0x0000000000ff782f */ /* 0x000fda0003800000 */
[----:B------:R-:W-:Y:S05]  /*2dc0*/  @!P0 BRA `(.L_x_54) ;  /* 0x0000000000608947 */ /* 0x000fea0003800000 */
[----:B------:R-:W-:Y:S01]  /*2dd0*/  UMOV UR5, 0x10 ;  /* 0x0000001000057882 */ /* 0x000fe20000000000 */
[----:B------:R-:W-:Y:S01]  /*2de0*/  HFMA2 R0, -RZ, RZ, 0, 5.9604644775390625e-08 ;  /* 0x00000001ff007431 */ /* 0x000fe200000001ff */
[----:B------:R-:W-:-:S03]  /*2df0*/  MOV R2, 0xffff ;  /* 0x0000ffff00027802 */ /* 0x000fc60000000f00 */
[----:B------:R-:W-:Y:S04]  /*2e00*/  DEPBAR.LE SB1, 0x36 ;  /* 0x00009d800000791a */ /* 0x000fe80000000000 */
[----:B------:R-:W1:Y:S02]  /*2e10*/  UTCATOMSWS.FIND_AND_SET.ALIGN UP0, UR5, UR5 ;  /* 0x00000005000575e3 */ /* 0x000e640008000800 */
[----:B-1----:R-:W-:Y:S01]  /*2e20*/  MOV R3, UR5 ;  /* 0x0000000500037c02 */ /* 0x002fe20008000f00 */
[----:B------:R-:W-:Y:S06]  /*2e30*/  BRA.U UP0, `(.L_x_55) ;  /* 0x0000000100187547 */ /* 0x000fec000b800000 */
.L_x_56:
[----:B------:R-:W-:Y:S05]  /*2e40*/  NANOSLEEP 0x64 ;  /* 0x000000640000795d */ /* 0x000fea0003800000 */
[----:B------:R-:W-:-:S05]  /*2e50*/  UMOV UR5, 0x10 ;  /* 0x0000001000057882 */ /* 0x000fca0000000000 */
[----:B------:R-:W-:Y:S04]  /*2e60*/  DEPBAR.LE SB1, 0x36 ;  /* 0x00009d800000791a */ /* 0x000fe80000000000 */
[----:B------:R-:W1:Y:S02]  /*2e70*/  UTCATOMSWS.FIND_AND_SET.ALIGN UP0, UR5, UR5 ;  /* 0x00000005000575e3 */ /* 0x000e640008000800 */
[----:B-1----:R-:W-:Y:S01]  /*2e80*/  MOV R3, UR5 ;  /* 0x0000000500037c02 */ /* 0x002fe20008000f00 */
[----:B------:R-:W-:Y:S05]  /*2e90*/  BRA.U !UP0, `(.L_x_56) ;  /* 0xfffffffd08e87547 */ /* 0x000fea000b83ffff */
.L_x_55:
[-C--:B------:R-:W-:Y:S02]  /*2ea0*/  SHF.L.U32 R2, R2, R3.reuse, RZ ;  /* 0x0000000302027219 */ /* 0x080fe400000006ff */
[----:B------:R-:W-:Y:S01]  /*2eb0*/  SHF.L.U32 R0, R0, R3, RZ ;  /* 0x0000000300007219 */ /* 0x000fe200000006ff */
[----:B------:R-:W-:Y:S02]  /*2ec0*/  IMAD.SHL.U32 R3, R3, 0x20, RZ ;  /* 0x0000002003037824 */ /* 0x000fe400078e00ff */
[----:B------:R1:W-:Y:S04]  /*2ed0*/  ATOMS.OR RZ, [UR4+0x14], R2 ;  /* 0x00001402ffff798c */ /* 0x0003e8000b000004 */
[----:B------:R1:W-:Y:S04]  /*2ee0*/  ATOMS.OR RZ, [UR4+0x18], R0 ;  /* 0x00001800ffff798c */ /* 0x0003e8000b000004 */
[----:B------:R1:W-:Y:S01]  /*2ef0*/  STS [UR37+0x170], R3 ;  /* 0x00017003ff007988 */ /* 0x0003e20008000825 */
[----:B------:R-:W-:Y:S05]  /*2f00*/  BRA `(.L_x_54) ;  /* 0x0000000000107947 */ /* 0x000fea0003800000 */
.L_x_53:
[----:B------:R-:W-:Y:S02]  /*2f10*/  MOV R0, 0xffffffff ;  /* 0xffffffff00007802 */ /* 0x000fe40000000f00 */
[----:B------:R-:W-:-:S03]  /*2f20*/  MOV R2, 0x2f50 ;  /* 0x00002f5000027802 */ /* 0x000fc60000000f00 */
[----:B------:R1:W-:Y:S04]  /*2f30*/  STS [UR37+0x170], R0 ;  /* 0x00017000ff007988 */ /* 0x0003e80008000825 */
[----:B-1-3-5:R-:W-:Y:S05]  /*2f40*/  CALL.REL.NOINC `($__internal_1_$__cuda_sm10x_tcgen05_guardrail_trap_phase_invalid_during_alloc) ;  /* 0x0000005000dc7944 */ /* 0x02afea0003c00000 */
.L_x_54:
[----:B------:R-:W-:Y:S05]  /*2f50*/  WARPSYNC.ALL ;  /* 0x0000000000007948 */ /* 0x000fea0003800000 */
[----:B------:R-:W2:Y:S01]  /*2f60*/  S2UR UR5, SR_CgaCtaId ;  /* 0x00000000000579c3 */ /* 0x000ea20000008800 */
[----:B------:R-:W-:Y:S01]  /*2f70*/  UMOV UR4, 0x400 ;  /* 0x0000040000047882 */ /* 0x000fe20000000000 */
[----:B------:R-:W-:-:S06]  /*2f80*/  NOP ;  /* 0x0000000000007918 */ /* 0x000fcc0000000000 */
[----:B------:R-:W-:Y:S06]  /*2f90*/  BAR.ARV 0x6, 0xa0 ;  /* 0x0182800000007b1d */ /* 0x000fec0000002000 */
[----:B------:R-:W4:Y:S01]  /*2fa0*/  LDCU UR7, c[0x0][0x38c] ;  /* 0x00007180ff0777ac */ /* 0x000f220008000800 */
[----:B------:R-:W-:Y:S01]  /*2fb0*/  IMAD.MOV.U32 R11, RZ, RZ, 0x1 ;  /* 0x00000001ff0b7424 */ /* 0x000fe200078e00ff */
[----:B------:R-:W-:Y:S01]  /*2fc0*/  CS2R R8, SRZ ;  /* 0x0000000000087805 */ /* 0x000fe2000001ff00 */
[----:B------:R-:W-:Y:S01]  /*2fd0*/  IMAD.MOV.U32 R10, RZ, RZ, RZ ;  /* 0x000000ffff0a7224 */ /* 0x000fe200078e00ff */
[----:B------:R-:W3:Y:S01]  /*2fe0*/  LDCU UR6, c[0x0][0x38c] ;  /* 0x00007180ff0677ac */ /* 0x000ee20008000800 */
[----:B------:R-:W-:Y:S01]  /*2ff0*/  UMOV UR15, URZ ;  /* 0x000000ff000f7c82 */ /* 0x000fe20008000000 */
[----:B------:R-:W-:Y:S01]  /*3000*/  UMOV UR14, URZ ;  /* 0x000000ff000e7c82 */ /* 0x000fe20008000000 */
[----:B--2---:R-:W-:Y:S01]  /*3010*/  ULEA UR5, UR5, UR4, 0x18 ;  /* 0x0000000405057291 */ /* 0x004fe2000f8ec0ff */
[----:B------:R-:W-:Y:S01]  /*3020*/  UMOV UR24, 0x0 ;  /* 0x0000000000187882 */ /* 0x000fe20000000000 */
[----:B------:R-:W-:-:S02]  /*3030*/  UMOV UR25, 0x8100010 ;  /* 0x0810001000197882 */ /* 0x000fc40000000000 */
[----:B------:R-:W-:Y:S02]  /*3040*/  UIADD3 UR10, UPT, UPT, UR5, 0x6400, URZ ;  /* 0x00006400050a7890 */ /* 0x000fe4000fffe0ff */
[----:B------:R-:W-:Y:S02]  /*3050*/  UIADD3 UR11, UPT, UPT, UR5, 0x26400, URZ ;  /* 0x00026400050b7890 */ /* 0x000fe4000fffe0ff */
[----:B----4-:R-:W-:Y:S01]  /*3060*/  UIADD3 UR7, UPT, UPT, UR7, 0x3f, URZ ;  /* 0x0000003f07077890 */ /* 0x010fe2000fffe0ff */
[----:B-1----:R-:W1:Y:S01]  /*3070*/  LDS R0, [UR5+0x170] ;  /* 0x00017005ff007984 */ /* 0x002e620008000800 */
[----:B------:R-:W-:Y:S02]  /*3080*/  USHF.R.U32.HI UR10, URZ, 0x4, UR10 ;  /* 0x00000004ff0a7899 */ /* 0x000fe4000801160a */
[----:B------:R-:W-:Y:S02]  /*3090*/  USHF.R.S32.HI UR4, URZ, 0x1f, UR7 ;  /* 0x0000001fff047899 */ /* 0x000fe40008011407 */
[----:B------:R-:W-:-:S02]  /*30a0*/  USHF.R.U32.HI UR11, URZ, 0x4, UR11 ;  /* 0x00000004ff0b7899 */ /* 0x000fc4000801160b */
[----:B------:R-:W-:Y:S02]  /*30b0*/  ULEA.HI UR4, UR4, UR7, URZ, 0x6 ;  /* 0x0000000704047291 */ /* 0x000fe4000f8f30ff */
[----:B------:R-:W-:Y:S02]  /*30c0*/  ULOP3.LUT UR10, UR10, 0x3fff, URZ, 0xc0, !UPT ;  /* 0x00003fff0a0a7892 */ /* 0x000fe4000f8ec0ff */
[----:B------:R-:W-:Y:S02]  /*30d0*/  USHF.R.S32.HI UR4, URZ, 0x6, UR4 ;  /* 0x00000006ff047899 */ /* 0x000fe40008011404 */
[----:B------:R-:W-:Y:S02]  /*30e0*/  ULOP3.LUT UR11, UR11, 0x3fff, URZ, 0xc0, !UPT ;  /* 0x00003fff0b0b7892 */ /* 0x000fe4000f8ec0ff */
[----:B------:R-:W-:Y:S01]  /*30f0*/  UISETP.LT.AND UP0, UPT, UR4, 0x1, UPT ;  /* 0x000000010400788c */ /* 0x000fe2000bf01270 */
[----:B------:R-:W-:Y:S01]  /*3100*/  UMOV UR22, 0x0 ;  /* 0x0000000000167882 */ /* 0x000fe20000000000 */
[----:B------:R-:W-:-:S02]  /*3110*/  UMOV UR23, 0x8100010 ;  /* 0x0810001000177882 */ /* 0x000fc40000000000 */
[----:B------:R-:W-:Y:S02]  /*3120*/  USEL UR9, UR4, 0x1, !UP0 ;  /* 0x0000000104097887 */ /* 0x000fe4000c000000 */
[----:B------:R-:W-:Y:S02]  /*3130*/  ULOP3.LUT UR10, UR10, 0x10000, URZ, 0xfc, !UPT ;  /* 0x000100000a0a7892 */ /* 0x000fe4000f8efcff */
[----:B------:R-:W-:Y:S02]  /*3140*/  ULOP3.LUT UR11, UR11, 0x10000, URZ, 0xfc, !UPT ;  /* 0x000100000b0b7892 */ /* 0x000fe4000f8efcff */
[----:B------:R-:W-:Y:S02]  /*3150*/  UIADD3 UR9, UPT, UPT, -UR9, URZ, URZ ;  /* 0x000000ff09097290 */ /* 0x000fe4000fffe1ff */
[----:B---3--:R-:W-:Y:S01]  /*3160*/  UISETP.GE.AND UP3, UPT, UR6, 0x1, UPT ;  /* 0x000000010600788c */ /* 0x008fe2000bf66270 */
[----:B------:R-:W-:Y:S01]  /*3170*/  UMOV UR20, 0x0 ;  /* 0x0000000000147882 */ /* 0x000fe20000000000 */
[----:B------:R-:W-:Y:S01]  /*3180*/  UMOV UR21, 0x8100010 ;  /* 0x0810001000157882 */ /* 0x000fe20000000000 */
[----:B------:R-:W-:Y:S01]  /*3190*/  UMOV UR18, 0x0 ;  /* 0x0000000000127882 */ /* 0x000fe20000000000 */
[----:B------:R-:W-:Y:S01]  /*31a0*/  UMOV UR19, 0x8100010 ;  /* 0x0810001000137882 */ /* 0x000fe20000000000 */
[----:B-1----:R-:W-:-:S15]  /*31b0*/  R2UR UR16, R0 ;  /* 0x00000000001072ca */ /* 0x002fde00000e0000 */
.L_x_63:
[----:B------:R-:W-:Y:S02]  /*31c0*/  LEA R0, R10, UR5, 0x3 ;  /* 0x000000050a007c11 */ /* 0x000fe4000f8e18ff */
[----:B------:R-:W-:Y:S02]  /*31d0*/  SHF.L.U32 R2, R9, 0x1f, RZ ;  /* 0x0000001f09027819 */ /* 0x000fe400000006ff */
[----:B------:R-:W-:Y:S01]  /*31e0*/  PLOP3.LUT P0, PT, PT, PT, UP3, 0x80, 0x8 ;  /* 0x000000000008781c */ /* 0x000fe20003f0f038 */
[----:B------:R-:W-:Y:S01]  /*31f0*/  VIADD R3, R0, 0xd0 ;  /* 0x000000d000037836 */ /* 0x000fe20000000000 */
[----:B-1----:R-:W1:Y:S02]  /*3200*/  SYNCS.PHASECHK.TRANS64.TRYWAIT P1, [R0+URZ+0xc0], R2 ;  /* 0x0000c002000075a7 */ /* 0x002e6400080211ff */
[----:B-1-3--:R-:W-:Y:S09]  /*3210*/  @!P1 BRA `(.L_x_57) ;  /* 0x00000048009c9947 */ /* 0x00aff20003800000 */
.L_x_142:
[----:B------:R-:W-:Y:S01]  /*3220*/  LEA R4, R10, UR5, 0x4 ;  /* 0x000000050a047c11 */ /* 0x000fe2000f8e20ff */
[----:B------:R-:W-:Y:S01]  /*3230*/  @UP3 ULEA UR6, UR14, UR5, 0x3 ;  /* 0x000000050e063291 */ /* 0x000fe2000f8e18ff */
[----:B------:R-:W-:Y:S01]  /*3240*/  PLOP3.LUT P2, PT, PT, PT, PT, 0x80, 0x8 ;  /* 0x000000000008781c */ /* 0x000fe20003f4f070 */
[----:B------:R-:W-:Y:S01]  /*3250*/  ULEA UR7, UR15, UR5, 0x3 ;  /* 0x000000050f077291 */ /* 0x000fe2000f8e18ff */
[----:B------:R-:W-:Y:S01]  /*3260*/  PRMT R3, RZ, 0x654, R3 ;  /* 0x00000654ff037816 */ /* 0x000fe20000000003 */
[----:B------:R-:W-:Y:S01]  /*3270*/  ULEA UR8, UR15, UR16, 0x6 ;  /* 0x000000100f087291 */ /* 0x000fe2000f8e30ff */
[----:B------:R-:W2:Y:S01]  /*3280*/  LDS.128 R4, [R4+0x150] ;  /* 0x0001500004047984 */ /* 0x000ea20000000c00 */
[----:B-1----:R-:W-:Y:S02]  /*3290*/  @P0 SHF.L.U32 R2, R8, 0x1f, RZ ;  /* 0x0000001f08020819 */ /* 0x002fe400000006ff */
[----:B------:R-:W-:Y:S01]  /*32a0*/  SHF.L.U32 R0, R11, 0x1f, RZ ;  /* 0x0000001f0b007819 */ /* 0x000fe200000006ff */
[----:B------:R-:W-:Y:S01]  /*32b0*/  @!PT LDS RZ, [RZ] ;  /* 0x00000000fffff984 */ /* 0x000fe20000000800 */
[----:B------:R-:W-:Y:S01]  /*32c0*/  @!PT LDS RZ, [RZ] ;  /* 0x00000000fffff984 */ /* 0x000fe20000000800 */
[----:B------:R-:W-:Y:S01]  /*32d0*/  @!PT LDS RZ, [RZ] ;  /* 0x00000000fffff984 */ /* 0x000fe20000000800 */
[----:B------:R-:W-:Y:S01]  /*32e0*/  @!PT LDS RZ, [RZ] ;  /* 0x00000000fffff984 */ /* 0x000fe20000000800 */
[----:B------:R1:W-:Y:S06]  /*32f0*/  MEMBAR.ALL.CTA ;  /* 0x0000000000007992 */ /* 0x0003ec0000008000 */
[----:B-1----:R-:W1:Y:S02]  /*3300*/  FENCE.VIEW.ASYNC.S ;  /* 0x00000000000073c6 */ /* 0x002e640000000000 */
[----:B-1----:R1:W-:Y:S01]  /*3310*/  SYNCS.ARRIVE.TRANS64.RED.A1T0 RZ, [R3+URZ], RZ ;  /* 0x000000ff03ff79a7 */ /* 0x0023e200081004ff */
[----:B------:R1:W3:Y:S01]  /*3320*/  @P0 SYNCS.PHASECHK.TRANS64.TRYWAIT P2, [UR6], R2 ;  /* 0x00000002ff0005a7 */ /* 0x0002e20008041106 */
[----:B--2---:R-:W-:Y:S01]  /*3330*/  LOP3.LUT P1, RZ, R6, 0x1, RZ, 0xc0, !PT ;  /* 0x0000000106ff7812 */ /* 0x004fe2000782c0ff */
[----:B------:R-:W2:Y:S02]  /*3340*/  SYNCS.PHASECHK.TRANS64.TRYWAIT P0, [UR7+0x100], R0 ;  /* 0x00010000ff0075a7 */ /* 0x000ea40008001107 */
[----:B-123--:R-:W-:Y:S10]  /*3350*/  @!P0 BRA `(.L_x_58) ;  /* 0x0000004800608947 */ /* 0x00eff40003800000 */
.L_x_144:
[----:B------:R-:W-:Y:S01]  /*3360*/  IADD3 R10, PT, PT, R10, 0x1, RZ ;  /* 0x000000010a0a7810 */ /* 0x000fe20007ffe0ff */
[----:B------:R-:W-:Y:S06]  /*3370*/  BRA.U !UP3, `(.L_x_59) ;  /* 0x000000010bc07547 */ /* 0x000fec000b800000 */
[----:B------:R-:W-:Y:S01]  /*3380*/  UPLOP3.LUT UP4, UPT, UPT, UPT, UPT, 0x40, 0x4 ;  /* 0x000000000004789c */ /* 0x000fe20003f8e870 */
[----:B------:R-:W-:Y:S01]  /*3390*/  UMOV UR13, UR9 ;  /* 0x00000009000d7c82 */ /* 0x000fe20008000000 */
[----:B------:R-:W-:Y:S01]  /*33a0*/  UMOV UR12, UR4 ;  /* 0x00000004000c7c82 */ /* 0x000fe20008000000 */
[----:B------:R-:W-:-:S08]  /*33b0*/  UMOV UR17, UR14 ;  /* 0x0000000e00117c82 */ /* 0x000fd00008000000 */
.L_x_62:
[----:B------:R-:W-:Y:S02]  /*33c0*/  UIADD3 UR13, UPT, UPT, UR13, 0x1, URZ ;  /* 0x000000010d0d7890 */ /* 0x000fe4000fffe0ff */
[----:B--2---:R-:W-:Y:S02]  /*33d0*/  ULEA UR6, UR17, UR5, 0x3 ;  /* 0x0000000511067291 */ /* 0x004fe4000f8e18ff */
[----:B------:R-:W-:Y:S01]  /*33e0*/  UISETP.NE.AND UP0, UPT, UR13, URZ, UPT ;  /* 0x000000ff0d00728c */ /* 0x000fe2000bf05270 */
[----:B---3--:R-:W-:Y:S10]  /*33f0*/  @P2 BRA `(.L_x_60) ;  /* 0x00000000000c2947 */ /* 0x008ff40003800000 */
[----:B-1----:R-:W-:Y:S04]  /*3400*/  SHF.L.U32 R2, R8, 0x1f, RZ ;  /* 0x0000001f08027819 */ /* 0x002fe800000006ff */
[----:B------:R-:W1:Y:S02]  /*3410*/  SYNCS.PHASECHK.TRANS64.TRYWAIT P0, [UR6], R2 ;  /* 0x00000002ff0075a7 */ /* 0x000e640008001106 */
[----:B-1----:R-:W-:Y:S05]  /*3420*/  @!P0 BRA `(.L_x_61) ;  /* 0x0000004800448947 */ /* 0x002fea0003800000 */
.L_x_60:
[----:B------:R-:W-:Y:S01]  /*3430*/  UISETP.NE.AND UP1, UPT, UR12, 0x1, UPT ;  /* 0x000000010c00788c */ /* 0x000fe2000bf25270 */
[----:B------:R-:W-:Y:S01]  /*3440*/  PLOP3.LUT P2, PT, PT, PT, PT, 0x80, 0x8 ;  /* 0x000000000008781c */ /* 0x000fe20003f4f070 */
[----:B------:R-:W-:Y:S02]  /*3450*/  UIADD3 UR14, UPT, UPT, UR17, 0x1, URZ ;  /* 0x00000001110e7890 */ /* 0x000fe4000fffe0ff */
[----:B------:R-:W-:Y:S02]  /*3460*/  ULEA UR28, UR17, UR11, 0x9 ;  /* 0x0000000b111c7291 */ /* 0x000fe4000f8e48ff */
[----:B------:R-:W-:Y:S01]  /*3470*/  UISETP.NE.AND UP2, UPT, UR14, 0x8, UPT ;  /* 0x000000080e00788c */ /* 0x000fe2000bf45270 */
[----:B------:R-:W-:Y:S01]  /*3480*/  PLOP3.LUT P0, PT, PT, PT, UP1, 0x80, 0x8 ;  /* 0x000000000008781c */ /* 0x000fe20003f0f018 */
[----:B------:R-:W-:Y:S02]  /*3490*/  UIADD3 UR40, UPT, UPT, UR28, 0x2, URZ ;  /* 0x000000021c287890 */ /* 0x000fe4000fffe0ff */
[----:B------:R-:W-:Y:S02]  /*34a0*/  USEL UR27, URZ, 0x1, UP2 ;  /* 0x00000001ff1b7887 */ /* 0x000fe40009000000 */
[----:B------:R-:W-:Y:S02]  /*34b0*/  USEL UR14, UR14, URZ, UP2 ;  /* 0x000000ff0e0e7287 */ /* 0x000fe40009000000 */
[----:B------:R-:W-:Y:S02]  /*34c0*/  UIADD3 UR36, UPT, UPT, UR28, 0x4, URZ ;  /* 0x000000041c247890 */ /* 0x000fe4000fffe0ff */
[----:B------:R-:W-:Y:S01]  /*34d0*/  @UP1 ULEA UR26, UR14, UR5, 0x3 ;  /* 0x000000050e1a1291 */ /* 0x000fe2000f8e18ff */
[----:B------:R-:W-:Y:S01]  /*34e0*/  LOP3.LUT R8, R8, UR27, RZ, 0x3c, !PT ;  /* 0x0000001b08087c12 */ /* 0x000fe2000f8e3cff */
[----:B------:R-:W-:Y:S02]  /*34f0*/  UIADD3 UR32, UPT, UPT, UR28, 0x6, URZ ;  /* 0x000000061c207890 */ /* 0x000fe4000fffe0ff */
[----:B------:R-:W-:Y:S01]  /*3500*/  UIADD3 UR6, UPT, UPT, UR6, 0x40, URZ ;  /* 0x0000004006067890 */ /* 0x000fe2000fffe0ff */
[----:B-1----:R-:W-:Y:S01]  /*3510*/  @P0 SHF.L.U32 R0, R8, 0x1f, RZ ;  /* 0x0000001f08000819 */ /* 0x002fe200000006ff */
[----:B------:R-:W-:Y:S01]  /*3520*/  UIADD3 UR12, UPT, UPT, UR12, -0x1, URZ ;  /* 0xffffffff0c0c7890 */ /* 0x000fe2000fffe0ff */
[----:B------:R-:W-:Y:S02]  /*3530*/  UMOV UR29, 0x40004040 ;  /* 0x40004040001d7882 */ /* 0x000fe40000000000 */
[----:B------:R2:W3:Y:S01]  /*3540*/  @P0 SYNCS.PHASECHK.TRANS64.TRYWAIT P2, [UR26], R0 ;  /* 0x00000000ff0005a7 */ /* 0x0004e2000804111a */
[----:B------:R-:W-:Y:S01]  /*3550*/  ULEA UR26, UR17, UR10, 0xa ;  /* 0x0000000a111a7291 */ /* 0x000fe2000f8e50ff */
[----:B------:R-:W-:Y:S01]  /*3560*/  UMOV UR27, 0x40004040 ;  /* 0x40004040001b7882 */ /* 0x000fe20000000000 */
[----:B------:R-:W-:Y:S02]  /*3570*/  UMOV UR41, 0x40004040 ;  /* 0x4000404000297882 */ /* 0x000fe40000000000 */
[----:B------:R-:W-:Y:S02]  /*3580*/  UIADD3 UR38, UPT, UPT, UR26, 0x2, URZ ;  /* 0x000000021a267890 */ /* 0x000fe4000fffe0ff */
[----:B------:R-:W-:Y:S02]  /*3590*/  UIADD3 UR34, UPT, UPT, UR26, 0x4, URZ ;  /* 0x000000041a227890 */ /* 0x000fe4000fffe0ff */
[----:B------:R-:W-:Y:S01]  /*35a0*/  UIADD3 UR30, UPT, UPT, UR26, 0x6, URZ ;  /* 0x000000061a1e7890 */ /* 0x000fe2000fffe0ff */
[----:B------:R2:W-:Y:S01]  /*35b0*/  UTCHMMA gdesc[UR26], gdesc[UR28], tmem[UR8], tmem[UR24], idesc[UR25], UP4 ;  /* 0x00ff181c1a0075ea */ /* 0x0005e2000a000008 */
[----:B------:R-:W-:Y:S01]  /*35c0*/  UPLOP3.LUT UP4, UPT, UPT, UPT, UPT, 0x80, 0x8 ;  /* 0x000000000008789c */ /* 0x000fe20003f8f070 */
[----:B------:R-:W-:Y:S01]  /*35d0*/  UMOV UR39, 0x40004040 ;  /* 0x4000404000277882 */ /* 0x000fe20000000000 */
[----:B------:R-:W-:Y:S01]  /*35e0*/  UMOV UR37, 0x40004040 ;  /* 0x4000404000257882 */ /* 0x000fe20000000000 */
[----:B------:R2:W-:Y:S01]  /*35f0*/  UTCHMMA gdesc[UR38], gdesc[UR40], tmem[UR8], tmem[UR22], idesc[UR23], UPT ;  /* 0x00ff1628260075ea */ /* 0x0005e2000b800008 */
[----:B------:R-:W-:Y:S01]  /*3600*/  UMOV UR35, 0x40004040 ;  /* 0x4000404000237882 */ /* 0x000fe20000000000 */
[----:B------:R-:W-:Y:S01]  /*3610*/  UMOV UR33, 0x40004040 ;  /* 0x4000404000217882 */ /* 0x000fe20000000000 */
[----:B------:R-:W-:Y:S01]  /*3620*/  UMOV UR31, 0x40004040 ;  /* 0x40004040001f7882 */ /* 0x000fe20000000000 */
[----:B------:R2:W-:Y:S01]  /*3630*/  UTCHMMA gdesc[UR34], gdesc[UR36], tmem[UR8], tmem[UR20], idesc[UR21], UPT ;  /* 0x00ff1424220075ea */ /* 0x0005e2000b800008 */
[----:B------:R2:W-:Y:S01]  /*3640*/  UTCHMMA gdesc[UR30], gdesc[UR32], tmem[UR8], tmem[UR18], idesc[UR19], UPT ;  /* 0x00ff12201e0075ea */ /* 0x0005e2000b800008 */
[----:B------:R2:W-:Y:S01]  /*3650*/  UTCBAR [UR6], URZ ;  /* 0x000000ff060073e9 */ /* 0x0005e200080000ff */
[----:B------:R-:W-:Y:S01]  /*3660*/  UMOV UR17, UR14 ;  /* 0x0000000e00117c82 */ /* 0x000fe20008000000 */
[----:B------:R-:W-:Y:S05]  /*3670*/  BRA.U UP0, `(.L_x_62) ;  /* 0xfffffffd00507547 */ /* 0x000fea000b83ffff */
.L_x_59:
[----:B------:R-:W-:Y:S01]  /*3680*/  UIADD3 UR15, UPT, UPT, UR15, 0x1, URZ ;  /* 0x000000010f0f7890 */ /* 0x000fe2000fffe0ff */
[C---:B------:R-:W-:Y:S01]  /*3690*/  ISETP.NE.AND P0, PT, R10.reuse, 0x2, PT ;  /* 0x000000020a00780c */ /* 0x040fe20003f05270 */
[----:B------:R-:W-:Y:S02]  /*36a0*/  UIADD3 UR7, UPT, UPT, UR7, 0xe0, URZ ;  /* 0x000000e007077890 */ /* 0x000fe4000fffe0ff */
[----:B------:R-:W-:Y:S01]  /*36b0*/  UISETP.NE.AND UP0, UPT, UR15, 0x4, UPT ;  /* 0x000000040f00788c */ /* 0x000fe2000bf05270 */
[----:B-12---:R-:W-:Y:S02]  /*36c0*/  SEL R0, RZ, 0x1, P0 ;  /* 0x00000001ff007807 */ /* 0x006fe40000000000 */
[----:B------:R-:W-:Y:S01]  /*36d0*/  SEL R10, R10, RZ, P0 ;  /* 0x000000ff0a0a7207 */ /* 0x000fe20000000000 */
[----:B------:R-:W-:Y:S01]  /*36e0*/  USEL UR6, URZ, 0x1, UP0 ;  /* 0x00000001ff067887 */ /* 0x000fe20008000000 */
[----:B------:R-:W-:Y:S01]  /*36f0*/  LOP3.LUT R9, R9, R0, RZ, 0x3c, !PT ;  /* 0x0000000009097212 */ /* 0x000fe200078e3cff */
[----:B------:R-:W-:Y:S01]  /*3700*/  USEL UR15, UR15, URZ, UP0 ;  /* 0x000000ff0f0f7287 */ /* 0x000fe20008000000 */
[----:B------:R1:W-:Y:S03]  /*3710*/  UTCBAR [UR7], URZ ;  /* 0x000000ff070073e9 */ /* 0x0003e600080000ff */
[----:B------:R-:W-:Y:S01]  /*3720*/  LOP3.LUT R11, R11, UR6, RZ, 0x3c, !PT ;  /* 0x000000060b0b7c12 */ /* 0x000fe2000f8e3cff */
[----:B------:R-:W-:Y:S07]  /*3730*/  @P1 BRA `(.L_x_63) ;  /* 0xfffffff800a01947 */ /* 0x000fee000383ffff */
[----:B------:R-:W2:Y:S01]  /*3740*/  S2UR UR4, SR_CgaCtaId ;  /* 0x00000000000479c3 */ /* 0x000ea20000008800 */
[----:B------:R-:W-:Y:S01]  /*3750*/  ELECT P0, URZ, PT ;  /* 0x0000000000ff782f */ /* 0x000fe20003800000 */
[----:B------:R-:W-:Y:S01]  /*3760*/  IMAD.MOV.U32 R0, RZ, RZ, 0x1 ;  /* 0x00000001ff007424 */ /* 0x000fe200078e00ff */
[----:B------:R-:W-:Y:S01]  /*3770*/  UIADD3 UR5, UPT, UPT, UR5, 0x100, URZ ;  /* 0x0000010005057890 */ /* 0x000fe2000fffe0ff */
[----:B------:R-:W-:Y:S01]  /*3780*/  SHF.L.U32 R2, R11, 0x1f, RZ ;  /* 0x0000001f0b027819 */ /* 0x000fe200000006ff */
[----:B------:R-:W-:-:S03]  /*3790*/  UMOV UR6, 0x40 ;  /* 0x0000004000067882 */ /* 0x000fc60000000000 */
[----:B------:R-:W-:Y:S01]  /*37a0*/  UVIRTCOUNT.DEALLOC.SMPOOL 0x80 ;  /* 0x000000800000784c */ /* 0x000fe20000000000 */
[----:B--2---:R-:W-:Y:S02]  /*37b0*/  ULEA UR4, UR4, UR6, 0x18 ;  /* 0x0000000604047291 */ /* 0x004fe4000f8ec0ff */
[----:B------:R-:W-:-:S07]  /*37c0*/  ULEA UR6, UR15, UR5, 0x3 ;  /* 0x000000050f067291 */ /* 0x000fce000f8e18ff */
[----:B------:R2:W-:Y:S02]  /*37d0*/  @P0 STS.U8 [UR4+0x1c], R0 ;  /* 0x00001c00ff000988 */ /* 0x0005e40008000004 */
[----:B------:R-:W4:Y:S02]  /*37e0*/  SYNCS.PHASECHK.TRANS64.TRYWAIT P0, [UR6], R2 ;  /* 0x00000002ff0075a7 */ /* 0x000f240008001106 */
[----:B--2-4-:R-:W-:Y:S05]  /*37f0*/  @!P0 BRA `(.L_x_64) ;  /* 0x0000004400688947 */ /* 0x014fea0003800000 */
.L_x_147:
[----:B-1----:R-:W-:-:S04]  /*3800*/  UIADD3 UR7, UPT, UPT, UR15, 0x1, URZ ;  /* 0x000000010f077890 */ /* 0x002fc8000fffe0ff */
[----:B------:R-:W-:-:S04]  /*3810*/  UISETP.NE.AND UP0, UPT, UR7, 0x4, UPT ;  /* 0x000000040700788c */ /* 0x000fc8000bf05270 */
[----:B------:R-:W-:Y:S02]  /*3820*/  USEL UR8, URZ, 0x1, UP0 ;  /* 0x00000001ff087887 */ /* 0x000fe40008000000 */
[----:B------:R-:W-:-:S04]  /*3830*/  USEL UR7, UR7, URZ, UP0 ;  /* 0x000000ff07077287 */ /* 0x000fc80008000000 */
[----:B------:R-:W-:Y:S01]  /*3840*/  ULEA UR6, UR7, UR5, 0x3 ;  /* 0x0000000507067291 */ /* 0x000fe2000f8e18ff */
[----:B--2---:R-:W-:-:S04]  /*3850*/  LOP3.LUT R2, R11, UR8, RZ, 0x3c, !PT ;  /* 0x000000080b027c12 */ /* 0x004fc8000f8e3cff */
[----:B------:R-:W-:-:S04]  /*3860*/  SHF.L.U32 R3, R2, 0x1f, RZ ;  /* 0x0000001f02037819 */ /* 0x000fc800000006ff */
[----:B------:R-:W1:Y:S02]  /*3870*/  SYNCS.PHASECHK.TRANS64.TRYWAIT P0, [UR6], R3 ;  /* 0x00000003ff0075a7 */ /* 0x000e640008001106 */
[----:B-1----:R-:W-:Y:S05]  /*3880*/  @!P0 BRA `(.L_x_65) ;  /* 0x00000044005c8947 */ /* 0x002fea0003800000 */
.L_x_149:
        /* <DEDUP_REMOVED lines=9> */
.L_x_151:
[----:B------:R-:W-:-:S04]  /*3920*/  UIADD3 UR7, UPT, UPT, UR7, 0x1, URZ ;  /* 0x0000000107077890 */ /* 0x000fc8000fffe0ff */
[----:B------:R-:W-:-:S04]  /*3930*/  UISETP.NE.AND UP0, UPT, UR7, 0x4, UPT ;  /* 0x000000040700788c */ /* 0x000fc8000bf05270 */
[----:B------:R-:W-:Y:S02]  /*3940*/  USEL UR6, URZ, 0x1, UP0 ;  /* 0x00000001ff067887 */ /* 0x000fe40008000000 */
[----:B------:R-:W-:-:S04]  /*3950*/  USEL UR7, UR7, URZ, UP0 ;  /* 0x000000ff07077287 */ /* 0x000fc80008000000 */
[----:B------:R-:W-:Y:S01]  /*3960*/  ULEA UR7, UR7, UR5, 0x3 ;  /* 0x0000000507077291 */ /* 0x000fe2000f8e18ff */
[----:B------:R-:W-:-:S04]  /*3970*/  LOP3.LUT R2, R2, UR6, RZ, 0x3c, !PT ;  /* 0x0000000602027c12 */ /* 0x000fc8000f8e3cff */
[----:B------:R-:W-:-:S04]  /*3980*/  SHF.L.U32 R2, R2, 0x1f, RZ ;  /* 0x0000001f02027819 */ /* 0x000fc800000006ff */
[----:B------:R-:W2:Y:S02]  /*3990*/  SYNCS.PHASECHK.TRANS64.TRYWAIT P0, [UR7], R2 ;  /* 0x00000002ff0075a7 */ /* 0x000ea40008001107 */
[----:B--2---:R-:W-:Y:S05]  /*39a0*/  @!P0 BRA `(.L_x_67) ;  /* 0x0000004400448947 */ /* 0x004fea0003800000 */
.L_x_153:
[----:B------:R-:W-:Y:S01]  /*39b0*/  NOP ;  /* 0x0000000000007918 */ /* 0x000fe20000000000 */
[----:B-1----:R-:W1:Y:S01]  /*39c0*/  LDS R0, [UR4+0x14] ;  /* 0x00001404ff007984 */ /* 0x002e620008000800 */
[----:B------:R-:W-:Y:S01]  /*39d0*/  ULOP3.LUT UR6, UR16, 0xffff, URZ, 0xc0, !UPT ;  /* 0x0000ffff10067892 */ /* 0x000fe2000f8ec0ff */
[----:B------:R-:W-:Y:S01]  /*39e0*/  UMOV UR8, 0xffff ;  /* 0x0000ffff00087882 */ /* 0x000fe20000000000 */
[----:B------:R-:W-:Y:S02]  /*39f0*/  UMOV UR5, 0x1 ;  /* 0x0000000100057882 */ /* 0x000fe40000000000 */
[----:B------:R-:W-:-:S04]  /*3a00*/  USHF.R.U32.HI UR6, URZ, 0x5, UR6 ;  /* 0x00000005ff067899 */ /* 0x000fc80008011606 */
[----:B------:R-:W-:Y:S02]  /*3a10*/  USHF.L.U32 UR8, UR8, UR6, URZ ;  /* 0x0000000608087299 */ /* 0x000fe400080006ff */
[----:B------:R-:W-:-:S04]  /*3a20*/  USHF.L.U32 UR5, UR5, UR6, URZ ;  /* 0x0000000605057299 */ /* 0x000fc800080006ff */
[----:B-1----:R-:W-:-:S04]  /*3a30*/  LOP3.LUT R0, R0, UR8, RZ, 0xc0, !PT ;  /* 0x0000000800007c12 */ /* 0x002fc8000f8ec0ff */
[----:B------:R-:W-:-:S13]  /*3a40*/  ISETP.NE.AND P0, PT, R0, UR8, PT ;  /* 0x0000000800007c0c */ /* 0x000fda000bf05270 */
[----:B------:R-:W-:Y:S05]  /*3a50*/  @P0 BRA `(.L_x_68) ;  /* 0x0000000000580947 */ /* 0x000fea0003800000 */
[----:B------:R-:W1:Y:S02]  /*3a60*/  LDS R0, [UR4+0x18] ;  /* 0x00001804ff007984 */ /* 0x000e640008000800 */
[----:B-1----:R-:W-:-:S04]  /*3a70*/  LOP3.LUT R0, R0, UR5, RZ, 0xc0, !PT ;  /* 0x0000000500007c12 */ /* 0x002fc8000f8ec0ff */
[----:B------:R-:W-:-:S13]  /*3a80*/  ISETP.NE.AND P0, PT, R0, UR5, PT ;  /* 0x0000000500007c0c */ /* 0x000fda000bf05270 */
[----:B------:R-:W-:Y:S05]  /*3a90*/  @P0 BRA `(.L_x_69) ;  /* 0x00000000003c0947 */ /* 0x000fea0003800000 */
[----:B------:R-:W1:Y:S01]  /*3aa0*/  S2R R2, SR_LANEID ;  /* 0x0000000000027919 */ /* 0x000e620000000000 */
[----:B------:R-:W-:Y:S01]  /*3ab0*/  ULOP3.LUT UR8, URZ, UR8, URZ, 0x33, !UPT ;  /* 0x00000008ff087292 */ /* 0x000fe2000f8e33ff */
[----:B------:R-:W-:Y:S02]  /*3ac0*/  VOTEU.ANY UR7, UPT, PT ;  /* 0x0000000000077886 */ /* 0x000fe400038e0100 */
[----:B------:R-:W-:-:S03]  /*3ad0*/  UFLO.U32 UR7, UR7 ;  /* 0x00000007000772bd */ /* 0x000fc600080e0000 */
[----:B------:R-:W-:-:S04]  /*3ae0*/  IMAD.U32 R0, RZ, RZ, UR8 ;  /* 0x00000008ff007e24 */ /* 0x000fc8000f8e00ff */
[----:B------:R2:W4:Y:S02]  /*3af0*/  REDUX UR6, R0 ;  /* 0x00000000000673c4 */ /* 0x0005240000000000 */
[----:B------:R1:W-:Y:S02]  /*3b00*/  UTCATOMSWS.AND URZ, UR8 ;  /* 0x0000000800ff79e3 */ /* 0x0003e40008000000 */
[----:B-1----:R-:W-:Y:S02]  /*3b10*/  ISETP.EQ.U32.AND P0, PT, R2, UR7, PT ;  /* 0x0000000702007c0c */ /* 0x002fe4000bf02070 */
[----:B--2---:R-:W-:Y:S02]  /*3b20*/  LOP3.LUT R0, RZ, UR5, RZ, 0x33, !PT ;  /* 0x00000005ff007c12 */ /* 0x004fe4000f8e33ff */
[----:B----4-:R-:W-:Y:S02]  /*3b30*/  MOV R2, UR6 ;  /* 0x0000000600027c02 */ /* 0x010fe40008000f00 */
[----:B------:R-:W1:Y:S07]  /*3b40*/  REDUX UR5, R0 ;  /* 0x00000000000573c4 */ /* 0x000e6e0000000000 */
[----:B------:R2:W-:Y:S01]  /*3b50*/  @P0 ATOMS.AND RZ, [UR4+0x14], R2 ;  /* 0x00001402ffff098c */ /* 0x0005e2000a800004 */
[----:B-1----:R-:W-:-:S05]  /*3b60*/  IMAD.U32 R0, RZ, RZ, UR5 ;  /* 0x00000005ff007e24 */ /* 0x002fca000f8e00ff */
[----:B------:R2:W-:Y:S01]  /*3b70*/  @P0 ATOMS.AND RZ, [UR4+0x18], R0 ;  /* 0x00001800ffff098c */ /* 0x0005e2000a800004 */
[----:B------:R-:W-:Y:S05]  /*3b80*/  BRA `(.L_x_70) ;  /* 0x0000000000147947 */ /* 0x000fea0003800000 */
.L_x_69:
[----:B------:R-:W-:Y:S02]  /*3b90*/  MOV R2, 0x3bb0 ;  /* 0x00003bb000027802 */ /* 0x000fe40000000f00 */
[----:B---3-5:R-:W-:Y:S05]  /*3ba0*/  CALL.REL.NOINC `($__internal_0_$__cuda_sm10x_tcgen05_guardrail_trap_col_being_dealloced_not_returned_by_alloc) ;  /* 0x0000004400b87944 */ /* 0x028fea0003c00000 */
[----:B------:R-:W-:Y:S05]  /*3bb0*/  BRA `(.L_x_70) ;  /* 0x0000000000087947 */ /* 0x000fea0003800000 */
.L_x_68:
[----:B------:R-:W-:Y:S02]  /*3bc0*/  MOV R2, 0x3be0 ;  /* 0x00003be000027802 */ /* 0x000fe40000000f00 */
[----:B---3-5:R-:W-:Y:S05]  /*3bd0*/  CALL.REL.NOINC `($__internal_2_$__cuda_sm10x_tcgen05_guardrail_trap_unallocated_columns_being_dealloced) ;  /* 0x0000004400c47944 */ /* 0x028fea0003c00000 */
.L_x_70:
[----:B------:R-:W-:Y:S01]  /*3be0*/  NOP ;  /* 0x0000000000007918 */ /* 0x000fe20000000000 */
[----:B------:R-:W-:Y:S05]  /*3bf0*/  EXIT ;  /* 0x000000000000794d */ /* 0x000fea0003800000 */
.L_x_52:
[----:B------:R-:W-:-:S09]  /*3c00*/  UISETP.NE.OR UP2, UPT, UR8, 0x3, !UP2 ;  /* 0x000000030800788c */ /* 0x000fd2000d745670 */
[----:B------:R-:W-:Y:S05]  /*3c10*/  BRA.U UP2, `(.L_x_71) ;  /* 0x0000000d02b07547 */ /* 0x000fea000b800000 */
[----:B------:R-:W1:Y:S01]  /*3c20*/  LDC R0, c[0x0][0xb30] ;  /* 0x0002cc00ff007b82 */ /* 0x000e620000000800 */
[----:B------:R-:W2:Y:S01]  /*3c30*/  LDCU.64 UR8, c[0x0][0x888] ;  /* 0x00011100ff0877ac */ /* 0x000ea20008000a00 */
[----:B------:R-:W-:Y:S02]  /*3c40*/  HFMA2 R27, -RZ, RZ, 0, 0 ;  /* 0x00000000ff1b7431 */ /* 0x000fe400000001ff */
[----:B------:R-:W-:Y:S01]  /*3c50*/  IMAD.MOV.U32 R29, RZ, RZ, 0x1 ;  /* 0x00000001ff1d7424 */ /* 0x000fe200078e00ff */
[----:B------:R-:W-:Y:S01]  /*3c60*/  MOV R25, 0x2000 ;  /* 0x0000200000197802 */ /* 0x000fe20000000f00 */
[----:B------:R-:W4:Y:S01]  /*3c70*/  LDCU.64 UR4, c[0x0][0x890] ;  /* 0x00011200ff0477ac */ /* 0x000f220008000a00 */
[----:B------:R-:W-:Y:S01]  /*3c80*/  IMAD.MOV.U32 R28, RZ, RZ, RZ ;  /* 0x000000ffff1c7224 */ /* 0x000fe200078e00ff */
[----:B------:R-:W3:Y:S01]  /*3c90*/  LDC R24, c[0x0][0x370] ;  /* 0x0000dc00ff187b82 */ /* 0x000ee20000000800 */
[----:B------:R-:W-:Y:S01]  /*3ca0*/  UMOV UR7, 0x400 ;  /* 0x0000040000077882 */ /* 0x000fe20000000000 */
[----:B------:R-:W-:-:S02]  /*3cb0*/  UPLOP3.LUT UP1, UPT, UPT, UPT, UPT, 0x40, 0x4 ;  /* 0x000000000004789c */ /* 0x000fc40003f2e870 */
[----:B------:R-:W-:Y:S01]  /*3cc0*/  ULEA UR7, UR37, UR7, 0x18 ;  /* 0x0000000725077291 */ /* 0x000fe2000f8ec0ff */
[----:B------:R-:W-:-:S03]  /*3cd0*/  UMOV UR13, URZ ;  /* 0x000000ff000d7c82 */ /* 0x000fc60008000000 */
[----:B------:R-:W3:Y:S01]  /*3ce0*/  LDC R3, c[0x0][0xb0c] ;  /* 0x0002c300ff037b82 */ /* 0x000ee20000000800 */
[----:B--2---:R-:W-:Y:S02]  /*3cf0*/  UISETP.NE.U32.AND UP3, UPT, UR8, URZ, UPT ;  /* 0x000000ff0800728c */ /* 0x004fe4000bf65070 */
[----:B----4-:R-:W-:-:S05]  /*3d00*/  UISETP.NE.U32.AND UP4, UPT, UR4, URZ, UPT ;  /* 0x000000ff0400728c */ /* 0x010fca000bf85070 */
[----:B------:R-:W2:Y:S01]  /*3d10*/  LDC R18, c[0x0][0xb20] ;  /* 0x0002c800ff127b82 */ /* 0x000ea20000000800 */
[----:B-1----:R-:W-:Y:S01]  /*3d20*/  ISETP.NE.AND P1, PT, R0, 0x1, PT ;  /* 0x000000010000780c */ /* 0x002fe20003f25270 */
[----:B------:R-:W-:Y:S02]  /*3d30*/  UISETP.NE.AND.EX UP3, UPT, UR9, URZ, UPT, UP3 ;  /* 0x000000ff0900728c */ /* 0x000fe4000bf65330 */
[----:B------:R-:W-:-:S04]  /*3d40*/  UISETP.NE.AND.EX UP4, UPT, UR5, URZ, UPT, UP4 ;  /* 0x000000ff0500728c */ /* 0x000fc8000bf85340 */
[----:B------:R-:W1:Y:S08]  /*3d50*/  LDC.64 R30, c[0x0][0x348] ;  /* 0x0000d200ff1e7b82 */ /* 0x000e700000000a00 */
[----:B------:R-:W4:Y:S08]  /*3d60*/  LDC.64 R16, c[0x0][0xb10] ;  /* 0x0002c400ff107b82 */ /* 0x000f300000000a00 */
[----:B------:R-:W1:Y:S08]  /*3d70*/  LDC.64 R6, c[0x0][0xb18] ;  /* 0x0002c600ff067b82 */ /* 0x000e700000000a00 */
[----:B------:R-:W1:Y:S08]  /*3d80*/  LDC.64 R4, c[0x0][0xb28] ;  /* 0x0002ca00ff047b82 */ /* 0x000e700000000a00 */
[----:B--23--:R-:W1:Y:S02]  /*3d90*/  LDC R19, c[0x0][0x374] ;  /* 0x0000dd00ff137b82 */ /* 0x00ce640000000800 */
.L_x_80:
[C---:B------:R-:W-:Y:S02]  /*3da0*/  LEA R0, R28.reuse, UR7, 0x3 ;  /* 0x000000071c007c11 */ /* 0x040fe4000f8e18ff */
[----:B------:R-:W-:Y:S02]  /*3db0*/  SHF.L.U32 R2, R27, 0x1f, RZ ;  /* 0x0000001f1b027819 */ /* 0x000fe400000006ff */
[----:B------:R-:W-:Y:S02]  /*3dc0*/  LEA R20, R28, UR7, 0x4 ;  /* 0x000000071c147c11 */ /* 0x000fe4000f8e20ff */
[----:B--2---:R-:W2:Y:S02]  /*3dd0*/  SYNCS.PHASECHK.TRANS64.TRYWAIT P0, [R0+URZ+0xc0], R2 ;  /* 0x0000c002000075a7 */ /* 0x004ea400080011ff */
[----:B--2---:R-:W-:Y:S05]  /*3de0*/  @!P0 BRA `(.L_x_72) ;  /* 0x00000040004c8947 */ /* 0x004fea0003800000 */
.L_x_154:
[----:B------:R-:W-:Y:S01]  /*3df0*/  ISETP.GE.AND P0, PT, R40, 0x1, PT ;  /* 0x000000012800780c */ /* 0x000fe20003f06270 */
[----:B------:R-:W3:Y:S01]  /*3e00*/  LDS.128 R20, [R20+0x150] ;  /* 0x0001500014147984 */ /* 0x000ee20000000c00 */
[----:B--2---:R-:W-:Y:S01]  /*3e10*/  VIADD R0, R0, 0xd0 ;  /* 0x000000d000007836 */ /* 0x004fe20000000000 */
[----:B------:R-:W-:Y:S01]  /*3e20*/  @!PT LDS RZ, [RZ] ;  /* 0x00000000fffff984 */ /* 0x000fe20000000800 */
[----:B------:R-:W-:Y:S01]  /*3e30*/  @!PT LDS RZ, [RZ] ;  /* 0x00000000fffff984 */ /* 0x000fe20000000800 */
[----:B------:R-:W-:Y:S01]  /*3e40*/  @!PT LDS RZ, [RZ] ;  /* 0x00000000fffff984 */ /* 0x000fe20000000800 */
[----:B------:R-:W-:Y:S01]  /*3e50*/  @!PT LDS RZ, [RZ] ;  /* 0x00000000fffff984 */ /* 0x000fe20000000800 */
[----:B------:R2:W-:Y:S06]  /*3e60*/  MEMBAR.ALL.CTA ;  /* 0x0000000000007992 */ /* 0x0005ec0000008000 */
[----:B--2---:R-:W2:Y:S01]  /*3e70*/  FENCE.VIEW.ASYNC.S ;  /* 0x00000000000073c6 */ /* 0x004ea20000000000 */
[----:B------:R-:W-:Y:S04]  /*3e80*/  PRMT R0, RZ, 0x654, R0 ;  /* 0x00000654ff007816 */ /* 0x000fe80000000000 */
[----:B--2---:R2:W-:Y:S01]  /*3e90*/  SYNCS.ARRIVE.TRANS64.RED.A1T0 RZ, [R0+URZ], RZ ;  /* 0x000000ff00ff79a7 */ /* 0x0045e200081004ff */
[----:B---3--:R-:W-:Y:S11]  /*3ea0*/  LOP3.LUT P3, RZ, R22, 0x1, RZ, 0xc0, !PT ;  /* 0x0000000116ff7812 */ /* 0x008ff6000786c0ff */
[----:B------:R-:W-:Y:S02]  /*3eb0*/  @!UPT UIADD3 URZ, UPT, UPT, URZ, URZ, URZ ;  /* 0x000000fffffff290 */ /* 0x000fe4000fffe0ff */
[----:B------:R-:W-:Y:S02]  /*3ec0*/  @P3 MOV R11, R20 ;  /* 0x00000014000b3202 */ /* 0x000fe40000000f00 */
[----:B------:R-:W-:Y:S01]  /*3ed0*/  @P3 LOP3.LUT R10, R21, 0xffff, RZ, 0xc0, !PT ;  /* 0x0000ffff150a3812 */ /* 0x000fe200078ec0ff */
[----:B--2---:R-:W-:Y:S06]  /*3ee0*/  @!P0 BRA `(.L_x_73) ;  /* 0x0000000000a48947 */ /* 0x004fec0003800000 */
[-C--:B-1----:R-:W-:Y:S01]  /*3ef0*/  IMAD.HI.U32 R0, R19, R7.reuse, RZ ;  /* 0x0000000713007227 */ /* 0x082fe200078e00ff */
[----:B------:R-:W-:Y:S02]  /*3f00*/  ISETP.NE.AND P0, PT, R6, 0x1, PT ;  /* 0x000000010600780c */ /* 0x000fe40003f05270 */
[----:B------:R-:W-:Y:S01]  /*3f10*/  ISETP.NE.AND P2, PT, R40, 0x1, PT ;  /* 0x000000012800780c */ /* 0x000fe20003f45270 */
[----:B----4-:R-:W-:Y:S01]  /*3f20*/  IMAD.HI.U32 R9, R24, R16, RZ ;  /* 0x0000001018097227 */ /* 0x010fe200078e00ff */
[----:B------:R-:W-:Y:S02]  /*3f30*/  SHF.R.U32.HI R0, RZ, R18, R0 ;  /* 0x00000012ff007219 */ /* 0x000fe40000011600 */
[----:B------:R-:W-:Y:S01]  /*3f40*/  ISETP.NE.AND P4, PT, R3, 0x1, PT ;  /* 0x000000010300780c */ /* 0x000fe20003f85270 */
[----:B------:R-:W-:Y:S01]  /*3f50*/  IMAD.HI.U32 R13, R10, R7, RZ ;  /* 0x000000070a0d7227 */ /* 0x000fe200078e00ff */
[----:B------:R-:W-:Y:S02]  /*3f60*/  SHF.R.U32.HI R9, RZ, R17, R9 ;  /* 0x00000011ff097219 */ /* 0x000fe40000011609 */
[----:B------:R-:W-:Y:S01]  /*3f70*/  SEL R0, R19, R0, !P0 ;  /* 0x0000000013007207 */ /* 0x000fe20004000000 */
[----:B------:R-:W-:Y:S01]  /*3f80*/  IMAD.HI.U32 R12, R11, R16, RZ ;  /* 0x000000100b0c7227 */ /* 0x000fe200078e00ff */
[----:B------:R-:W-:Y:S03]  /*3f90*/  SEL R9, R24, R9, !P4 ;  /* 0x0000000918097207 */ /* 0x000fe60006000000 */
[-C--:B------:R-:W-:Y:S01]  /*3fa0*/  IMAD.HI.U32 R8, R0, R4.reuse, RZ ;  /* 0x0000000400087227 */ /* 0x080fe200078e00ff */
[----:B------:R-:W-:Y:S03]  /*3fb0*/  SHF.R.U32.HI R12, RZ, R17, R12 ;  /* 0x00000011ff0c7219 */ /* 0x000fe6000001160c */
[----:B------:R-:W-:Y:S01]  /*3fc0*/  IMAD.HI.U32 R2, R9, R4, RZ ;  /* 0x0000000409027227 */ /* 0x000fe200078e00ff */
[-C--:B------:R-:W-:Y:S02]  /*3fd0*/  @P2 SHF.R.U32.HI R0, RZ, R5.reuse, R8 ;  /* 0x00000005ff002219 */ /* 0x080fe40000011608 */
[----:B------:R-:W-:Y:S02]  /*3fe0*/  SHF.R.U32.HI R8, RZ, R18, R13 ;  /* 0x00000012ff087219 */ /* 0x000fe4000001160d */
[----:B------:R-:W-:Y:S01]  /*3ff0*/  @P2 SHF.R.U32.HI R9, RZ, R5, R2 ;  /* 0x00000005ff092219 */ /* 0x000fe20000011602 */
[----:B------:R-:W-:Y:S01]  /*4000*/  IMAD R0, R40, R0, RZ ;  /* 0x0000000028007224 */ /* 0x000fe200078e02ff */
[----:B------:R-:W-:Y:S02]  /*4010*/  SEL R8, R10, R8, !P0 ;  /* 0x000000080a087207 */ /* 0x000fe40004000000 */
[----:B------:R-:W-:Y:S01]  /*4020*/  SEL R2, R11, R12, !P4 ;  /* 0x0000000c0b027207 */ /* 0x000fe20006000000 */
[----:B------:R-:W-:Y:S01]  /*4030*/  IMAD R12, R40, R9, RZ ;  /* 0x00000009280c7224 */ /* 0x000fe200078e02ff */
[C---:B------:R-:W-:Y:S01]  /*4040*/  ISETP.GE.AND P0, PT, R8.reuse, R0, PT ;  /* 0x000000000800720c */ /* 0x040fe20003f06270 */
[----:B------:R-:W-:Y:S03]  /*4050*/  IMAD.HI.U32 R0, R8, R4, RZ ;  /* 0x0000000408007227 */ /* 0x000fe600078e00ff */
[----:B------:R-:W-:Y:S02]  /*4060*/  ISETP.GE.OR P0, PT, R2, R12, P0 ;  /* 0x0000000c0200720c */ /* 0x000fe40000706670 */
[-C--:B------:R-:W-:Y:S04]  /*4070*/  SHF.R.U32.HI R0, RZ, R5.reuse, R0 ;  /* 0x00000005ff007219 */ /* 0x080fe80000011600 */
[----:B------:R-:W-:Y:S05]  /*4080*/  SEL R13, R8, R0, !P2 ;  /* 0x00000000080d7207 */ /* 0x000fea0005000000 */
[----:B------:R-:W-:Y:S02]  /*4090*/  IMAD.MOV R12, RZ, RZ, -R13 ;  /* 0x000000ffff0c7224 */ /* 0x000fe400078e0a0d */
[----:B------:R-:W-:Y:S04]  /*40a0*/  @!P0 IMAD.HI.U32 R0, R2, R4, RZ ;  /* 0x0000000402008227 */ /* 0x000fe800078e00ff */
[----:B------:R-:W-:Y:S01]  /*40b0*/  IMAD R12, R40, R12, R8 ;  /* 0x0000000c280c7224 */ /* 0x000fe200078e0208 */
[----:B------:R-:W-:Y:S04]  /*40c0*/  @!P0 SHF.R.U32.HI R0, RZ, R5, R0 ;  /* 0x00000005ff008219 */ /* 0x000fe80000011600 */
[----:B------:R-:W-:Y:S04]  /*40d0*/  @!P0 SEL R0, R2, R0, !P2 ;  /* 0x0000000002008207 */ /* 0x000fe80005000000 */
[----:B------:R-:W-:Y:S01]  /*40e0*/  @!P0 IADD3 R13, PT, PT, R13, -R0, RZ ;  /* 0x800000000d0d8210 */ /* 0x000fe20007ffe0ff */
[----:B------:R-:W-:Y:S01]  /*40f0*/  @!P0 IMAD R0, R9, R12, R0 ;  /* 0x0000000c09008224 */ /* 0x000fe200078e0200 */
[----:B------:R-:W-:Y:S01]  /*4100*/  IADD3 R9, PT, PT, -R8, RZ, RZ ;  /* 0x000000ff08097210 */ /* 0x000fe20007ffe1ff */
[--C-:B------:R-:W-:Y:S02]  /*4110*/  IMAD.MOV R12, RZ, RZ, -R2.reuse ;  /* 0x000000ffff0c7224 */ /* 0x100fe400078e0a02 */
[----:B------:R-:W-:Y:S02]  /*4120*/  @!P0 IMAD R8, R13, R40, R2 ;  /* 0x000000280d088224 */ /* 0x000fe400078e0202 */
[----:B------:R-:W-:Y:S02]  /*4130*/  @!P0 IMAD.MOV.U32 R2, RZ, RZ, R0 ;  /* 0x000000ffff028224 */ /* 0x000fe400078e0000 */
[----:B------:R-:W-:Y:S02]  /*4140*/  IMAD R11, R3, R12, R11 ;  /* 0x0000000c030b7224 */ /* 0x000fe400078e020b */
[----:B------:R-:W-:Y:S02]  /*4150*/  IMAD R10, R6, R9, R10 ;  /* 0x00000009060a7224 */ /* 0x000fe400078e020a */
[----:B------:R-:W-:Y:S02]  /*4160*/  IMAD R11, R2, R3, R11 ;  /* 0x00000003020b7224 */ /* 0x000fe400078e020b */
[----:B------:R-:W-:Y:S02]  /*4170*/  IMAD R10, R8, R6, R10 ;  /* 0x00000006080a7224 */ /* 0x000fe400078e020a */
.L_x_73:
[----:B------:R-:W-:Y:S05]  /*4180*/  BRA.U UP1, `(.L_x_74) ;  /* 0x0000000101107547 */ /* 0x000fea000b800000 */
[----:B------:R-:W-:Y:S04]  /*4190*/  MOV R2, UR6 ;  /* 0x0000000600027c02 */ /* 0x000fe80008000f00 */
[----:B------:R-:W-:Y:S04]  /*41a0*/  SHF.L.U32 R2, R2, 0x1f, RZ ;  /* 0x0000001f02027819 */ /* 0x000fe800000006ff */
[----:B------:R-:W2:Y:S02]  /*41b0*/  SYNCS.PHASECHK.TRANS64.TRYWAIT P0, [UR7+0xb8], R2 ;  /* 0x0000b802ff0075a7 */ /* 0x000ea40008001107 */
[----:B--2---:R-:W-:Y:S05]  /*41c0*/  @!P0 BRA `(.L_x_75) ;  /* 0x0000003c00688947 */ /* 0x004fea0003800000 */
.L_x_74:
[----:B------:R-:W-:Y:S02]  /*41d0*/  R2UR UR11, R15 ;  /* 0x000000000f0b72ca */ /* 0x000fe400000e0000 */
[----:B------:R-:W-:Y:S02]  /*41e0*/  R2UR UR10, R14 ;  /* 0x000000000e0a72ca */ /* 0x000fe400000e0000 */
[----:B------:R-:W-:Y:S04]  /*41f0*/  ISETP.NE.U32.AND P2, PT, RZ, UR4, PT ;  /* 0x00000004ff007c0c */ /* 0x000fe8000bf45070 */
[----:B------:R-:W-:Y:S05]  /*4200*/  ISETP.NE.AND.EX P2, PT, RZ, UR5, PT, P2 ;  /* 0x00000005ff007c0c */ /* 0x000fea000bf45320 */
[----:B------:R-:W-:Y:S02]  /*4210*/  USHF.L.U32 UR11, UR11, 0x7, URZ ;  /* 0x000000070b0b7899 */ /* 0x000fe400080006ff */
[----:B------:R-:W-:Y:S01]  /*4220*/  USHF.L.U32 UR10, UR10, 0x6, URZ ;  /* 0x000000060a0a7899 */ /* 0x000fe200080006ff */
[----:B------:R-:W-:Y:S11]  /*4230*/  BRA.U !UP4, `(.L_x_76) ;  /* 0x000000010c347547 */ /* 0x000ff6000b800000 */
[----:B------:R-:W-:Y:S01]  /*4240*/  UPLOP3.LUT UP0, UPT, UPT, UPT, UP3, 0x80, 0x8 ;  /* 0x000000000008789c */ /* 0x000fe20003f0f030 */
[----:B--2---:R-:W-:Y:S02]  /*4250*/  HFMA2 R0, -RZ, RZ, 0, 5.9604644775390625e-08 ;  /* 0x00000001ff007431 */ /* 0x004fe400000001ff */
[----:B------:R-:W-:Y:S03]  /*4260*/  IMAD.MOV.U32 R88, RZ, RZ, 0x1 ;  /* 0x00000001ff587424 */ /* 0x000fe600078e00ff */
[----:B------:R-:W-:Y:S05]  /*4270*/  PLOP3.LUT P0, PT, PT, PT, UP0, 0x80, 0x8 ;  /* 0x000000000008781c */ /* 0x000fea0003f0f008 */
[----:B------:R-:W2:Y:S01]  /*4280*/  @UP0 LDCU.64 UR14, c[0x0][0x888] ;  /* 0x00011100ff0e07ac */ /* 0x000ea20008000a00 */
[----:B------:R-:W-:Y:S07]  /*4290*/  @UP0 UIMAD UR8, UR36, UR4, URZ ;  /* 0x00000004240802a4 */ /* 0x000fee000f8e02ff */
[----:B------:R-:W-:Y:S01]  /*42a0*/  @!P0 PRMT R88, R0, 0x7610, R88 ;  /* 0x0000761000588816 */ /* 0x000fe20000000058 */
[----:B--2---:R-:W-:Y:S03]  /*42b0*/  @UP0 UIMAD.WIDE UR14, UR8, 0x4, UR14 ;  /* 0x00000004080e08a5 */ /* 0x004fe6000f8e020e */
[----:B------:R-:W2:Y:S03]  /*42c0*/  @!UP0 LDCU UR8, c[0x0][0x880] ;  /* 0x00011000ff0887ac */ /* 0x000ea60008000800 */
[----:B------:R-:W-:Y:S01]  /*42d0*/  IMAD.U32 R8, RZ, RZ, UR14 ;  /* 0x0000000eff087e24 */ /* 0x000fe2000f8e00ff */
[----:B------:R-:W-:Y:S05]  /*42e0*/  MOV R9, UR15 ;  /* 0x0000000f00097c02 */ /* 0x000fea0008000f00 */
[----:B-----5:R3:W5:Y:S02]  /*42f0*/  @P0 LDG.E R49, desc[UR46][R8.64] ;  /* 0x0000002e08310981 */ /* 0x020764000c1e1900 */
[----:B--23--:R-:W-:Y:S07]  /*4300*/  @!P0 IMAD.U32 R49, RZ, RZ, UR8 ;  /* 0x00000008ff318e24 */ /* 0x00cfee000f8e00ff */
.L_x_76:
[----:B-----5:R-:W-:Y:S01]  /*4310*/  @!P2 FSETP.EQ.AND P0, PT, R49, RZ, PT ;  /* 0x000000ff3100a20b */ /* 0x020fe20003f02000 */
[----:B------:R-:W-:Y:S01]  /*4320*/  @!UPT UIADD3 URZ, UPT, UPT, URZ, URZ, URZ ;  /* 0x000000fffffff290 */ /* 0x000fe2000fffe0ff */
[----:B------:R-:W-:Y:S11]  /*4330*/  @!P2 BRA `(.L_x_77) ;  /* 0x000000000014a947 */ /* 0x000ff60003800000 */
[----:B------:R-:W-:Y:S02]  /*4340*/  LOP3.LUT P2, RZ, R88, 0xff, RZ, 0xc0, !PT ;  /* 0x000000ff58ff7812 */ /* 0x000fe4000784c0ff */
[----:B------:R-:W-:Y:S04]  /*4350*/  PLOP3.LUT P0, PT, PT, PT, UP0, 0x80, 0x8 ;  /* 0x000000000008781c */ /* 0x000fe80003f0f008 */
[----:B------:R-:W-:Y:S07]  /*4360*/  PLOP3.LUT P0, PT, P0, PT, PT, 0x8, 0x80 ;  /* 0x000000000080781c */ /* 0x000fee000070e170 */
[----:B------:R-:W-:Y:S11]  /*4370*/  @P2 FSETP.EQ.AND P0, PT, R49, RZ, PT ;  /* 0x000000ff3100220b */ /* 0x000ff60003f02000 */
[----:B------:R-:W-:Y:S02]  /*4380*/  @!UPT UIADD3 URZ, UPT, UPT, URZ, URZ, URZ ;  /* 0x000000fffffff290 */ /* 0x000fe4000fffe0ff */
.L_x_77:
[----:B------:R-:W-:Y:S01]  /*4390*/  ULEA UR15, UR13, UR7, 0x3 ;  /* 0x000000070d0f7291 */ /* 0x000fe2000f8e18ff */
[----:B------:R-:W-:Y:S02]  /*43a0*/  SHF.L.U32 R9, R29, 0x1f, RZ ;  /* 0x0000001f1d097819 */ /* 0x000fe400000006ff */
[----:B------:R-:W-:Y:S04]  /*43b0*/  ELECT P4, URZ, PT ;  /* 0x0000000000ff782f */ /* 0x000fe80003880000 */
[----:B------:R-:W-:Y:S02]  /*43c0*/  PLOP3.LUT P4, PT, P0, P4, PT, 0xf2, 0x2f ;  /* 0x00000000002f781c */ /* 0x000fe40000789e72 */
[----:B------:R-:W3:Y:S11]  /*43d0*/  SYNCS.PHASECHK.TRANS64.TRYWAIT P2, [UR15+0x98], R9 ;  /* 0x00009809ff0075a7 */ /* 0x000ef6000804110f */
[----:B-1----:R-:W-:Y:S05]  /*43e0*/  @!P4 IADD3 R8, P0, PT, R30, 0x580, RZ ;  /* 0x000005801e08c810 */ /* 0x002fea0007f1e0ff */
[----:B--2---:R-:W-:Y:S01]  /*43f0*/  @!P4 IMAD.X R2, RZ, RZ, R31, P0 ;  /* 0x000000ffff02c224 */ /* 0x004fe200000e061f */
[----:B---3--:R-:W-:Y:S07]  /*4400*/  @!P2 BRA `(.L_x_78) ;  /* 0x0000003800f0a947 */ /* 0x008fee0003800000 */
.L_x_157:
[----:B------:R-:W2:Y:S01]  /*4410*/  LDC.64 R12, c[0x0][0xb18] ;  /* 0x0002c600ff0c7b82 */ /* 0x000ea20000000a00 */
[----:B------:R-:W-:Y:S01]  /*4420*/  @!P4 R2UR UR8, R2 ;  /* 0x000000000208c2ca */ /* 0x000fe200000e0000 */
[----:B------:R-:W-:Y:S01]  /*4430*/  VOTEU.ALL UP2, P4 ;  /* 0x0000000000ff7886 */ /* 0x000fe20002040000 */
[----:B------:R-:W-:Y:S01]  /*4440*/  @!P4 R2UR UR9, R8 ;  /* 0x000000000809c2ca */ /* 0x000fe200000e0000 */
[----:B------:R-:W-:Y:S01]  /*4450*/  VOTEU.ALL UP1, P4 ;  /* 0x0000000000ff7886 */ /* 0x000fe20002020000 */
[----:B-1----:R-:W-:Y:S03]  /*4460*/  @!P4 IMAD.MOV.U32 R0, RZ, RZ, 0x2000 ;  /* 0x00002000ff00c424 */ /* 0x002fe600078e00ff */
[----:B------:R-:W1:Y:S01]  /*4470*/  @!P1 LDC R2, c[0x0][0xb0c] ;  /* 0x0002c300ff029b82 */ /* 0x000e620000000800 */
[----:B------:R-:W-:Y:S01]  /*4480*/  UMOV UR20, 0x0 ;  /* 0x0000000000147882 */ /* 0x000fe20000000000 */
[----:B------:R-:W-:Y:S01]  /*4490*/  UMOV UR21, 0x10000000 ;  /* 0x1000000000157882 */ /* 0x000fe20000000000 */
[----:B------:R-:W-:Y:S01]  /*44a0*/  UMOV UR12, UR36 ;  /* 0x00000024000c7c82 */ /* 0x000fe20008000000 */
[----:B------:R-:W-:Y:S01]  /*44b0*/  UIADD3 UR14, UPT, UPT, UR13, 0x1, URZ ;  /* 0x000000010d0e7890 */ /* 0x000fe2000fffe0ff */
[----:B------:R-:W-:Y:S01]  /*44c0*/  @P3 SHF.R.U32.HI R26, RZ, 0x10, R21 ;  /* 0x00000010ff1a3819 */ /* 0x000fe20000011615 */
[----:B------:R-:W-:Y:S02]  /*44d0*/  VIADD R28, R28, 0x1 ;  /* 0x000000011c1c7836 */ /* 0x000fe40000000000 */
[----:B------:R-:W-:Y:S01]  /*44e0*/  IMAD.U32 R9, RZ, RZ, UR8 ;  /* 0x00000008ff097e24 */ /* 0x000fe2000f8e00ff */
[----:B------:R-:W-:Y:S01]  /*44f0*/  @!UP2 ULEA UR8, UR13, UR7, 0xd ;  /* 0x000000070d08a291 */ /* 0x000fe2000f8e68ff */
[----:B------:R-:W-:Y:S01]  /*4500*/  IMAD.U32 R8, RZ, RZ, UR9 ;  /* 0x00000009ff087e24 */ /* 0x000fe2000f8e00ff */
[----:B------:R-:W-:Y:S02]  /*4510*/  UIADD3 UR9, UPT, UPT, UR15, 0x80, URZ ;  /* 0x000000800f097890 */ /* 0x000fe4000fffe0ff */
[----:B------:R-:W-:Y:S01]  /*4520*/  @!P4 R2UR UR19, R9 ;  /* 0x000000000913c2ca */ /* 0x000fe200000e0000 */
[----:B------:R-:W-:Y:S01]  /*4530*/  @!UP2 UIADD3 UR8, UPT, UPT, UR8, 0x200, URZ ;  /* 0x000002000808a890 */ /* 0x000fe2000fffe0ff */
[----:B------:R-:W-:Y:S01]  /*4540*/  @!P4 R2UR UR18, R8 ;  /* 0x000000000812c2ca */ /* 0x000fe200000e0000 */
[----:B------:R-:W-:Y:S01]  /*4550*/  UISETP.NE.AND UP5, UPT, UR14, 0x3, UPT ;  /* 0x000000030e00788c */ /* 0x000fe2000bfa5270 */
[----:B------:R-:W3:Y:S01]  /*4560*/  LDC.64 R8, c[0x0][0xb10] ;  /* 0x0002c400ff087b82 */ /* 0x000ee20000000a00 */
[----:B------:R-:W-:Y:S02]  /*4570*/  UPRMT UR16, UR37, 0x654, UR9 ;  /* 0x0000065425107896 */ /* 0x000fe40008000009 */
[----:B------:R-:W-:Y:S02]  /*4580*/  USEL UR17, URZ, 0x1, UP5 ;  /* 0x00000001ff117887 */ /* 0x000fe4000a800000 */
[----:B------:R-:W-:Y:S04]  /*4590*/  USEL UR14, UR14, URZ, UP5 ;  /* 0x000000ff0e0e7287 */ /* 0x000fe8000a800000 */
[----:B------:R-:W-:Y:S01]  /*45a0*/  ULEA UR13, UR14, UR7, 0x3 ;  /* 0x000000070e0d7291 */ /* 0x000fe2000f8e18ff */
[----:B------:R-:W-:Y:S01]  /*45b0*/  LOP3.LUT R29, R29, UR17, RZ, 0x3c, !PT ;  /* 0x000000111d1d7c12 */ /* 0x000fe2000f8e3cff */
[----:B------:R1:W-:Y:S01]  /*45c0*/  @!UP1 UTMALDG.3D [UR8], [UR18], desc[UR20] ;  /* 0x00001408120095b4 */ /* 0x0003e20008011000 */
[----:B------:R5:W-:Y:S02]  /*45d0*/  @!P4 SYNCS.ARRIVE.TRANS64.RED.A0TR RZ, [UR15+0x80], R0 ;  /* 0x00008000ffffc9a7 */ /* 0x000be4000830040f */
[----:B------:R-:W-:Y:S01]  /*45e0*/  SHF.L.U32 R14, R29, 0x1f, RZ ;  /* 0x0000001f1d0e7819 */ /* 0x000fe200000006ff */
[C---:B---3--:R-:W-:Y:S01]  /*45f0*/  @!P1 IMAD.HI.U32 R8, R11.reuse, R8, RZ ;  /* 0x000000080b089227 */ /* 0x048fe200078e00ff */
[----:B--2---:R-:W-:Y:S02]  /*4600*/  @!P1 ISETP.NE.AND P0, PT, R12, 0x1, PT ;  /* 0x000000010c00980c */ /* 0x004fe40003f05270 */
[----:B-1----:R-:W-:Y:S01]  /*4610*/  @!P1 ISETP.NE.AND P2, PT, R2, 0x1, PT ;  /* 0x000000010200980c */ /* 0x002fe20003f45270 */
[----:B------:R-:W-:Y:S01]  /*4620*/  SYNCS.ARRIVE.TRANS64.RED.A1T0 RZ, [UR16], RZ ;  /* 0x000000ffffff79a7 */ /* 0x000fe20008100410 */
[C---:B------:R-:W-:Y:S01]  /*4630*/  @!P1 IMAD.HI.U32 R13, R10.reuse, R13, RZ ;  /* 0x0000000d0a0d9227 */ /* 0x040fe200078e00ff */
[----:B------:R-:W-:Y:S04]  /*4640*/  @!P1 SHF.R.U32.HI R8, RZ, R9, R8 ;  /* 0x00000009ff089219 */ /* 0x000fe80000011608 */
[----:B------:R-:W-:Y:S01]  /*4650*/  @!P1 SEL R8, R11, R8, !P2 ;  /* 0x000000080b089207 */ /* 0x000fe20005000000 */
[----:B------:R-:W1:Y:S01]  /*4660*/  SYNCS.PHASECHK.TRANS64.TRYWAIT P5, [UR13+0x98], R14 ;  /* 0x0000980eff0075a7 */ /* 0x000e6200080a110d */
[----:B-----5:R-:W2:Y:S02]  /*4670*/  @!P1 LDC R0, c[0x0][0xb20] ;  /* 0x0002c800ff009b82 */ /* 0x020ea40000000800 */
[----:B--2---:R-:W-:Y:S04]  /*4680*/  @!P1 SHF.R.U32.HI R0, RZ, R0, R13 ;  /* 0x00000000ff009219 */ /* 0x004fe8000001160d */
[----:B------:R-:W-:Y:S05]  /*4690*/  @!P1 SEL R9, R10, R0, !P0 ;  /* 0x000000000a099207 */ /* 0x000fea0004000000 */
[----:B------:R-:W-:Y:S02]  /*46a0*/  @!P1 IMAD.IADD R0, R9, 0x1, -R8 ;  /* 0x0000000109009824 */ /* 0x000fe400078e0a08 */
[----:B------:R-:W-:Y:S02]  /*46b0*/  @!P1 IMAD.IADD R8, R8, 0x1, -R9 ;  /* 0x0000000108089824 */ /* 0x000fe400078e0a09 */
[----:B------:R-:W-:Y:S02]  /*46c0*/  @!P1 IMAD R11, R0, R2, R11 ;  /* 0x00000002000b9224 */ /* 0x000fe400078e020b */
[----:B------:R-:W-:Y:S01]  /*46d0*/  @!P1 IMAD R10, R8, R12, R10 ;  /* 0x0000000c080a9224 */ /* 0x000fe200078e020a */
[----:B-1----:R-:W-:Y:S06]  /*46e0*/  @!P5 BRA `(.L_x_79) ;  /* 0x000000380050d947 */ /* 0x002fec0003800000 */
.L_x_159:
[----:B------:R-:W-:Y:S01]  /*46f0*/  @!P4 IADD3 R2, P0, PT, R30, 0x580, RZ ;  /* 0x000005801e02c810 */ /* 0x000fe20007f1e0ff */
[----:B------:R-:W-:Y:S01]  /*4700*/  UMOV UR18, 0x0 ;  /* 0x0000000000127882 */ /* 0x000fe20000000000 */
[----:B------:R-:W-:Y:S01]  /*4710*/  UMOV UR19, 0x10000000 ;  /* 0x1000000000137882 */ /* 0x000fe20000000000 */
[----:B------:R-:W-:Y:S01]  /*4720*/  VOTEU.ALL UP1, P4 ;  /* 0x0000000000ff7886 */ /* 0x000fe20002020000 */
[----:B------:R-:W-:Y:S01]  /*4730*/  @!P4 R2UR UR9, R2 ;  /* 0x000000000209c2ca */ /* 0x000fe200000e0000 */
[----:B-1----:R-:W-:Y:S01]  /*4740*/  @!P4 IMAD.X R0, RZ, RZ, R31, P0 ;  /* 0x000000ffff00c224 */ /* 0x002fe200000e061f */
[----:B------:R-:W-:Y:S01]  /*4750*/  UMOV UR12, UR36 ;  /* 0x00000024000c7c82 */ /* 0x000fe20008000000 */
[----:B------:R-:W-:Y:S01]  /*4760*/  @P3 R2UR UR36, R26 ;  /* 0x000000001a2432ca */ /* 0x000fe200000e0000 */
[----:B------:R-:W-:Y:S01]  /*4770*/  @!UP1 ULEA UR15, UR14, UR7, 0xd ;  /* 0x000000070e0f9291 */ /* 0x000fe2000f8e68ff */
[----:B------:R-:W-:Y:S01]  /*4780*/  ISETP.NE.AND P0, PT, R28, 0x2, PT ;  /* 0x000000021c00780c */ /* 0x000fe20003f05270 */
[----:B------:R-:W-:Y:S01]  /*4790*/  @!UP1 UIADD3 UR10, UPT, UPT, UR10, 0x20, URZ ;  /* 0x000000200a0a9890 */ /* 0x000fe2000fffe0ff */
[----:B------:R-:W-:Y:S01]  /*47a0*/  @!P4 R2UR UR8, R0 ;  /* 0x000000000008c2ca */ /* 0x000fe200000e0000 */
[----:B------:R-:W-:Y:S01]  /*47b0*/  IMAD.IADD R14, R10, 0x1, R86 ;  /* 0x000000010a0e7824 */ /* 0x000fe200078e0256 */
[----:B------:R-:W-:Y:S01]  /*47c0*/  SEL R0, RZ, 0x1, P0 ;  /* 0x00000001ff007807 */ /* 0x000fe20000000000 */
[----:B------:R-:W-:Y:S01]  /*47d0*/  IMAD.IADD R15, R11, 0x1, R87 ;  /* 0x000000010b0f7824 */ /* 0x000fe200078e0257 */
[----:B------:R-:W-:Y:S02]  /*47e0*/  SEL R28, R28, RZ, P0 ;  /* 0x000000ff1c1c7207 */ /* 0x000fe40000000000 */
[----:B------:R-:W-:Y:S01]  /*47f0*/  IMAD.U32 R8, RZ, RZ, UR9 ;  /* 0x00000009ff087e24 */ /* 0x000fe2000f8e00ff */
[----:B------:R-:W-:Y:S01]  /*4800*/  UIADD3 UR9, UPT, UPT, UR13, 0x80, URZ ;  /* 0x000000800d097890 */ /* 0x000fe2000fffe0ff */
[----:B------:R-:W-:Y:S03]  /*4810*/  LOP3.LUT R27, R27, R0, RZ, 0x3c, !PT ;  /* 0x000000001b1b7212 */ /* 0x000fe600078e3cff */
[----:B------:R-:W-:Y:S02]  /*4820*/  @!P4 R2UR UR16, R8 ;  /* 0x000000000810c2ca */ /* 0x000fe400000e0000 */
[----:B------:R-:W-:Y:S01]  /*4830*/  IMAD.U32 R9, RZ, RZ, UR8 ;  /* 0x00000008ff097e24 */ /* 0x000fe2000f8e00ff */
[----:B------:R-:W-:Y:S01]  /*4840*/  @!UP1 UIADD3 UR8, UPT, UPT, UR15, 0x200, URZ ;  /* 0x000002000f089890 */ /* 0x000fe2000fffe0ff */
[----:B------:R-:W-:Y:S01]  /*4850*/  VOTEU.ALL UP1, P4 ;  /* 0x0000000000ff7886 */ /* 0x000fe20002020000 */
[----:B------:R-:W-:Y:S02]  /*4860*/  UPRMT UR15, UR37, 0x654, UR9 ;  /* 0x00000654250f7896 */ /* 0x000fe40008000009 */
[----:B------:R-:W-:Y:S11]  /*4870*/  @!P4 R2UR UR17, R9 ;  /* 0x000000000911c2ca */ /* 0x000ff600000e0000 */
[----:B------:R-:W-:Y:S02]  /*4880*/  @!UPT UIADD3 URZ, UPT, UPT, URZ, URZ, URZ ;  /* 0x000000fffffff290 */ /* 0x000fe4000fffe0ff */
[----:B------:R2:W-:Y:S01]  /*4890*/  @!UP1 UTMALDG.3D [UR8], [UR16], desc[UR18] ;  /* 0x00001208100095b4 */ /* 0x0005e20008011000 */
[----:B------:R2:W-:Y:S01]  /*48a0*/  @!P4 SYNCS.ARRIVE.TRANS64.RED.A0TR RZ, [UR13+0x80], R25 ;  /* 0x00008019ffffc9a7 */ /* 0x0005e2000830040d */
[----:B------:R-:W-:Y:S04]  /*48b0*/  UIADD3 UR13, UPT, UPT, UR14, 0x1, URZ ;  /* 0x000000010e0d7890 */ /* 0x000fe8000fffe0ff */
[----:B------:R-:W-:Y:S04]  /*48c0*/  UISETP.NE.AND UP1, UPT, UR13, 0x3, UPT ;  /* 0x000000030d00788c */ /* 0x000fe8000bf25270 */
[----:B------:R-:W-:Y:S02]  /*48d0*/  USEL UR14, URZ, 0x1, UP1 ;  /* 0x00000001ff0e7887 */ /* 0x000fe40008800000 */
[----:B------:R-:W-:Y:S02]  /*48e0*/  USEL UR13, UR13, URZ, UP1 ;  /* 0x000000ff0d0d7287 */ /* 0x000fe40008800000 */
[----:B------:R-:W-:Y:S02]  /*48f0*/  UPLOP3.LUT UP1, UPT, UPT, UPT, UPT, 0x80, 0x8 ;  /* 0x000000000008789c */ /* 0x000fe40003f2f070 */
[----:B------:R-:W-:Y:S01]  /*4900*/  LOP3.LUT R29, R29, UR14, RZ, 0x3c, !PT ;  /* 0x0000000e1d1d7c12 */ /* 0x000fe2000f8e3cff */
[----:B------:R-:W-:Y:S01]  /*4910*/  SYNCS.ARRIVE.TRANS64.RED.A1T0 RZ, [UR15], RZ ;  /* 0x000000ffffff79a7 */ /* 0x000fe2000810040f */
[----:B------:R-:W-:Y:S07]  /*4920*/  @P3 BRA `(.L_x_80) ;  /* 0xfffffff4001c3947 */ /* 0x000fee000383ffff */
[----:B------:R-:W-:Y:S01]  /*4930*/  UIADD3 UR7, UPT, UPT, UR7, 0x98, URZ ;  /* 0x0000009807077890 */ /* 0x000fe2000fffe0ff */
[----:B------:R-:W-:-:S03]  /*4940*/  SHF.L.U32 R2, R29, 0x1f, RZ ;  /* 0x0000001f1d027819 */ /* 0x000fc600000006ff */
[----:B------:R-:W-:-:S09]  /*4950*/  ULEA UR4, UR13, UR7, 0x3 ;  /* 0x000000070d047291 */ /* 0x000fd2000f8e18ff */
[----:B------:R-:W1:Y:S02]  /*4960*/  SYNCS.PHASECHK.TRANS64.TRYWAIT P0, [UR4], R2 ;  /* 0x00000002ff0075a7 */ /* 0x000e640008001104 */
[----:B-1----:R-:W-:Y:S05]  /*4970*/  @!P0 BRA `(.L_x_81) ;  /* 0x0000003400c48947 */ /* 0x002fea0003800000 */
.L_x_161:
        /* <DEDUP_REMOVED lines=9> */
.L_x_163:
[----:B------:R-:W-:-:S04]  /*4a10*/  UIADD3 UR5, UPT, UPT, UR5, 0x1, URZ ;  /* 0x0000000105057890 */ /* 0x000fc8000fffe0ff */
[----:B------:R-:W-:-:S04]  /*4a20*/  UISETP.NE.AND UP0, UPT, UR5, 0x3, UPT ;  /* 0x000000030500788c */ /* 0x000fc8000bf05270 */
[----:B------:R-:W-:Y:S02]  /*4a30*/  USEL UR4, URZ, 0x1, UP0 ;  /* 0x00000001ff047887 */ /* 0x000fe40008000000 */
[----:B------:R-:W-:-:S04]  /*4a40*/  USEL UR5, UR5, URZ, UP0 ;  /* 0x000000ff05057287 */ /* 0x000fc80008000000 */
[----:B------:R-:W-:Y:S01]  /*4a50*/  ULEA UR5, UR5, UR7, 0x3 ;  /* 0x0000000705057291 */ /* 0x000fe2000f8e18ff */
[----:B-1----:R-:W-:-:S04]  /*4a60*/  LOP3.LUT R2, R29, UR4, RZ, 0x3c, !PT ;  /* 0x000000041d027c12 */ /* 0x002fc8000f8e3cff */
[----:B------:R-:W-:Y:S01]  /*4a70*/  SHF.L.U32 R2, R2, 0x1f, RZ ;  /* 0x0000001f02027819 */ /* 0x000fe200000006ff */
[----:B------:R-:W-:-:S07]  /*4a80*/  IMAD.U32 R0, RZ, RZ, UR5 ;  /* 0x00000005ff007e24 */ /* 0x000fce000f8e00ff */
.L_x_83:
[----:B-1----:R1:W3:Y:S02]  /*4a90*/  SYNCS.PHASECHK.TRANS64.TRYWAIT P0, [R0+URZ], R2 ;  /* 0x00000002000075a7 */ /* 0x0022e400080011ff */
[----:B---3--:R-:W-:Y:S05]  /*4aa0*/  @!P0 NANOSLEEP.SYNCS 0x989680 ;  /* 0x009896800000895d */ /* 0x008fea0003900000 */
[----:B------:R-:W3:Y:S02]  /*4ab0*/  @!P0 SYNCS.PHASECHK.TRANS64 P0, [R0+URZ], R2 ;  /* 0x00000002000085a7 */ /* 0x000ee400080010ff */
[----:B--23--:R-:W-:Y:S05]  /*4ac0*/  @P0 EXIT ;  /* 0x000000000000094d */ /* 0x00cfea0003800000 */
[----:B------:R-:W-:Y:S05]  /*4ad0*/  BRA `(.L_x_83) ;  /* 0xfffffffc00ec7947 */ /* 0x000fea000383ffff */
.L_x_71:
[----:B------:R-:W-:-:S06]  /*4ae0*/  UISETP.GE.AND UP1, UPT, UR8, 0x4, UPT ;  /* 0x000000040800788c */ /* 0x000fcc000bf26270 */
[----:B------:R-:W-:-:S13]  /*4af0*/  PLOP3.LUT P0, PT, PT, PT, UP1, 0x80, 0x8 ;  /* 0x000000000008781c */ /* 0x000fda0003f0f018 */
[----:B------:R-:W-:Y:S05]  /*4b00*/  @!P0 EXIT ;  /* 0x000000000000894d */ /* 0x000fea0003800000 */
[----:B------:R-:W-:Y:S01]  /*4b10*/  BAR.SYNC.DEFER_BLOCKING 0x6, 0xa0 ;  /* 0x0182800000007b1d */ /* 0x000fe20000010000 */
[C---:B------:R-:W-:Y:S01]  /*4b20*/  IMAD.SHL.U32 R2, R93.reuse, 0x20, RZ ;  /* 0x000000205d027824 */ /* 0x040fe200078e00ff */
[C---:B------:R-:W-:Y:S01]  /*4b30*/  LOP3.LUT R94, R93.reuse, 0x2, RZ, 0xc0, !PT ;  /* 0x000000025d5e7812 */ /* 0x040fe200078ec0ff */
[C---:B------:R-:W-:Y:S01]  /*4b40*/  IMAD.SHL.U32 R99, R93.reuse, 0x4, RZ ;  /* 0x000000045d637824 */ /* 0x040fe200078e00ff */
[C---:B------:R-:W-:Y:S01]  /*4b50*/  LOP3.LUT R100, R93.reuse, 0x60, RZ, 0xc0, !PT ;  /* 0x000000605d647812 */ /* 0x040fe200078ec0ff */
[C---:B------:R-:W-:Y:S01]  /*4b60*/  IMAD.U32 R46, R93.reuse, 0x10000, RZ ;  /* 0x000100005d2e7824 */ /* 0x040fe200078e00ff */
[----:B------:R-:W-:Y:S02]  /*4b70*/  UMOV UR48, 0x400 ;  /* 0x0000040000307882 */ /* 0x000fe40000000000 */
[----:B------:R-:W1:Y:S01]  /*4b80*/  LDC R91, c[0x0][0x370] ;  /* 0x0000dc00ff5b7b82 */ /* 0x000e620000000800 */
[----:B------:R-:W-:Y:S01]  /*4b90*/  ULEA UR48, UR37, UR48, 0x18 ;  /* 0x0000003025307291 */ /* 0x000fe2000f8ec0ff */
[----:B------:R-:W-:Y:S01]  /*4ba0*/  LOP3.LUT R3, R2, 0xc0, RZ, 0xc0, !PT ;  /* 0x000000c002037812 */ /* 0x000fe200078ec0ff */
[----:B------:R-:W-:Y:S01]  /*4bb0*/  IMAD.MOV.U32 R45, RZ, RZ, RZ ;  /* 0x000000ffff2d7224 */ /* 0x000fe200078e00ff */
[----:B------:R-:W-:Y:S01]  /*4bc0*/  LOP3.LUT R93, R93, 0x4, RZ, 0xc0, !PT ;  /* 0x000000045d5d7812 */ /* 0x000fe200078ec0ff */
[----:B------:R-:W-:Y:S01]  /*4bd0*/  UIADD3 UR52, UPT, UPT, UR48, 0x200, URZ ;  /* 0x0000020030347890 */ /* 0x000fe2000fffe0ff */
[----:B------:R-:W-:-:S02]  /*4be0*/  LOP3.LUT R99, R3, 0x18, R99, 0xf8, !PT ;  /* 0x0000001803637812 */ /* 0x000fc400078ef863 */
[----:B------:R-:W-:Y:S01]  /*4bf0*/  CS2R R96, SRZ ;  /* 0x0000000000607805 */ /* 0x000fe2000001ff00 */
[----:B------:R-:W2:Y:S01]  /*4c00*/  LDC R42, c[0x0][0xb0c] ;  /* 0x0002c300ff2a7b82 */ /* 0x000ea20000000800 */
[----:B------:R-:W-:Y:S01]  /*4c10*/  LOP3.LUT R46, R46, 0x600000, RZ, 0xc0, !PT ;  /* 0x006000002e2e7812 */ /* 0x000fe200078ec0ff */
[----:B------:R-:W-:Y:S01]  /*4c20*/  IMAD.MOV.U32 R103, RZ, RZ, RZ ;  /* 0x000000ffff677224 */ /* 0x000fe200078e00ff */
[----:B------:R-:W-:Y:S01]  /*4c30*/  IADD3 R98, PT, PT, -R93, 0x2, RZ ;  /* 0x000000025d627810 */ /* 0x000fe20007ffe1ff */
[----:B------:R-:W-:Y:S01]  /*4c40*/  IMAD.MOV R94, RZ, RZ, -R94 ;  /* 0x000000ffff5e7224 */ /* 0x000fe200078e0a5e */
[----:B------:R-:W-:Y:S01]  /*4c50*/  LOP3.LUT R99, R99, 0xf20, R2, 0xf8, !PT ;  /* 0x00000f2063637812 */ /* 0x000fe200078ef802 */
[----:B------:R-:W-:Y:S01]  /*4c60*/  IMAD.MOV R93, RZ, RZ, -R93 ;  /* 0x000000ffff5d7224 */ /* 0x000fe200078e0a5d */
[----:B------:R-:W4:Y:S01]  /*4c70*/  LDCU.64 UR54, c[0x0][0x348] ;  /* 0x00006900ff3677ac */ /* 0x000f220008000a00 */
[----:B------:R-:W1:Y:S01]  /*4c80*/  LDC R89, c[0x0][0xb20] ;  /* 0x0002c800ff597b82 */ /* 0x000e620000000800 */
[----:B------:R-:W3:Y:S01]  /*4c90*/  LDS R0, [UR48+0x170] ;  /* 0x00017030ff007984 */ /* 0x000ee20008000800 */
[----:B------:R-:W-:Y:S01]  /*4ca0*/  IMAD.SHL.U32 R98, R98, 0x10, RZ ;  /* 0x0000001062627824 */ /* 0x000fe200078e00ff */
[----:B------:R-:W-:Y:S01]  /*4cb0*/  LEA R99, R99, UR52, 0x1 ;  /* 0x0000003463637c11 */ /* 0x000fe2000f8e08ff */
[----:B------:R-:W-:Y:S01]  /*4cc0*/  UMOV UR51, 0x1 ;  /* 0x0000000100337882 */ /* 0x000fe20000000000 */
[----:B------:R-:W-:Y:S01]  /*4cd0*/  UMOV UR56, URZ ;  /* 0x000000ff00387c82 */ /* 0x000fe20008000000 */
[----:B------:R-:W1:Y:S02]  /*4ce0*/  LDCU.64 UR38, c[0x0][0x888] ;  /* 0x00011100ff2677ac */ /* 0x000e640008000a00 */
[----:B------:R-:W1:Y:S01]  /*4cf0*/  LDC R41, c[0x0][0xb30] ;  /* 0x0002cc00ff297b82 */ /* 0x000e620000000800 */
[----:B------:R-:W1:Y:S01]  /*4d00*/  LDCU.64 UR44, c[0x0][0x890] ;  /* 0x00011200ff2c77ac */ /* 0x000e620008000a00 */
[----:B------:R-:W-:Y:S01]  /*4d10*/  UMOV UR50, URZ ;  /* 0x000000ff00327c82 */ /* 0x000fe20008000000 */
[----:B------:R-:W-:-:S05]  /*4d20*/  UMOV UR49, URZ ;  /* 0x000000ff00317c82 */ /* 0x000fca0008000000 */
[----:B------:R-:W1:Y:S08]  /*4d30*/  LDC.64 R84, c[0x0][0xb10] ;  /* 0x0002c400ff547b82 */ /* 0x000e700000000a00 */
[----:B------:R-:W1:Y:S08]  /*4d40*/  LDC.64 R38, c[0x0][0xb18] ;  /* 0x0002c600ff267b82 */ /* 0x000e700000000a00 */
[----:B------:R-:W1:Y:S08]  /*4d50*/  LDC.64 R36, c[0x0][0xb28] ;  /* 0x0002ca00ff247b82 */ /* 0x000e700000000a00 */
[----:B------:R-:W1:Y:S01]  /*4d60*/  LDC.64 R82, c[0x0][0x8b0] ;  /* 0x00022c00ff527b82 */ /* 0x000e620000000a00 */
[----:B---3--:R-:W-:-:S07]  /*4d70*/  IMAD.IADD R46, R0, 0x1, R46 ;  /* 0x00000001002e7824 */ /* 0x008fce00078e022e */
[----:B------:R-:W3:Y:S08]  /*4d80*/  LDC.64 R80, c[0x0][0x8a8] ;  /* 0x00022a00ff507b82 */ /* 0x000ef00000000a00 */
[----:B--2-4-:R-:W1:Y:S02]  /*4d90*/  LDC R90, c[0x0][0x374] ;  /* 0x0000dd00ff5a7b82 */ /* 0x014e640000000800 */
.L_x_114:
[C---:B------:R-:W-:Y:S02]  /*4da0*/  LEA R0, R103.reuse, UR48, 0x3 ;  /* 0x0000003067007c11 */ /* 0x040fe4000f8e18ff */
[----:B------:R-:W-:Y:S02]  /*4db0*/  SHF.L.U32 R2, R96, 0x1f, RZ ;  /* 0x0000001f60027819 */ /* 0x000fe400000006ff */
[----:B------:R-:W-:Y:S02]  /*4dc0*/  LEA R16, R103, UR48, 0x4 ;  /* 0x0000003067107c11 */ /* 0x000fe4000f8e20ff */
[----:B------:R-:W2:Y:S02]  /*4dd0*/  SYNCS.PHASECHK.TRANS64.TRYWAIT P0, [R0+URZ+0xc0], R2 ;  /* 0x0000c002000075a7 */ /* 0x000ea400080011ff */
[----:B--2---:R-:W-:Y:S05]  /*4de0*/  @!P0 BRA `(.L_x_84) ;  /* 0x0000003000d88947 */ /* 0x004fea0003800000 */
.L_x_164:
[----:B------:R-:W4:Y:S01]  /*4df0*/  LDC.64 R10, c[0x0][0xb10] ;  /* 0x0002c400ff0a7b82 */ /* 0x000f220000000a00 */
[----:B------:R-:W3:Y:S01]  /*4e00*/  LDS.128 R16, [R16+0x150] ;  /* 0x0001500010107984 */ /* 0x000ee20000000c00 */
[----:B-1----:R-:W-:Y:S01]  /*4e10*/  ISETP.NE.AND P1, PT, R41, 0x1, PT ;  /* 0x000000012900780c */ /* 0x002fe20003f25270 */
[----:B--2---:R-:W-:Y:S01]  /*4e20*/  VIADD R0, R0, 0xd0 ;  /* 0x000000d000007836 */ /* 0x004fe20000000000 */
[----:B------:R-:W-:Y:S04]  /*4e30*/  ISETP.GE.AND P0, PT, R40, 0x1, PT ;  /* 0x000000012800780c */ /* 0x000fe80003f06270 */
[----:B------:R-:W1:Y:S01]  /*4e40*/  LDC.64 R8, c[0x0][0xb18] ;  /* 0x0002c600ff087b82 */ /* 0x000e620000000a00 */
[----:B------:R-:W-:Y:S01]  /*4e50*/  PRMT R0, RZ, 0x654, R0 ;  /* 0x00000654ff007816 */ /* 0x000fe20000000000 */
[----:B------:R-:W-:Y:S01]  /*4e60*/  @!PT LDS RZ, [RZ] ;  /* 0x00000000fffff984 */ /* 0x000fe20000000800 */
[----:B------:R-:W-:Y:S01]  /*4e70*/  @!PT LDS RZ, [RZ] ;  /* 0x00000000fffff984 */ /* 0x000fe20000000800 */
[----:B------:R-:W-:Y:S01]  /*4e80*/  @!PT LDS RZ, [RZ] ;  /* 0x00000000fffff984 */ /* 0x000fe20000000800 */
[----:B------:R-:W-:Y:S01]  /*4e90*/  @!PT LDS RZ, [RZ] ;  /* 0x00000000fffff984 */ /* 0x000fe20000000800 */
[----:B------:R2:W-:Y:S06]  /*4ea0*/  MEMBAR.ALL.CTA ;  /* 0x0000000000007992 */ /* 0x0005ec0000008000 */
[----:B--2---:R-:W2:Y:S01]  /*4eb0*/  FENCE.VIEW.ASYNC.S ;  /* 0x00000000000073c6 */ /* 0x004ea20000000000 */
[----:B------:R-:W1:Y:S08]  /*4ec0*/  @!P1 LDC R12, c[0x0][0xb20] ;  /* 0x0002c800ff0c9b82 */ /* 0x000e700000000800 */
[----:B------:R-:W1:Y:S01]  /*4ed0*/  @!P1 LDC R7, c[0x0][0xb0c] ;  /* 0x0002c300ff079b82 */ /* 0x000e620000000800 */
[----:B--2---:R2:W-:Y:S01]  /*4ee0*/  SYNCS.ARRIVE.TRANS64.RED.A1T0 RZ, [R0+URZ], RZ ;  /* 0x000000ff00ff79a7 */ /* 0x0045e200081004ff */
[----:B---3--:R-:W-:Y:S04]  /*4ef0*/  LOP3.LUT P4, RZ, R18, 0x1, RZ, 0xc0, !PT ;  /* 0x0000000112ff7812 */ /* 0x008fe8000788c0ff */
[----:B------:R-:W-:Y:S09]  /*4f00*/  P2R R101, PR, RZ, 0x10 ;  /* 0x00000010ff657803 */ /* 0x000ff20000000000 */
[----:B------:R-:W-:Y:S02]  /*4f10*/  @P4 MOV R44, R16 ;  /* 0x00000010002c4202 */ /* 0x000fe40000000f00 */
[----:B------:R-:W-:Y:S01]  /*4f20*/  @P4 LOP3.LUT R43, R17, 0xffff, RZ, 0xc0, !PT ;  /* 0x0000ffff112b4812 */ /* 0x000fe200078ec0ff */
[----:B--2-4-:R-:W-:Y:S06]  /*4f30*/  @!P0 BRA `(.L_x_85) ;  /* 0x0000000000a48947 */ /* 0x014fec0003800000 */
[----:B------:R-:W-:Y:S01]  /*4f40*/  IMAD.HI.U32 R0, R90, R39, RZ ;  /* 0x000000275a007227 */ /* 0x000fe200078e00ff */
[----:B------:R-:W-:Y:S02]  /*4f50*/  ISETP.NE.AND P0, PT, R38, 0x1, PT ;  /* 0x000000012600780c */ /* 0x000fe40003f05270 */
[----:B------:R-:W-:Y:S01]  /*4f60*/  ISETP.NE.AND P2, PT, R40, 0x1, PT ;  /* 0x000000012800780c */ /* 0x000fe20003f45270 */
[----:B------:R-:W-:Y:S01]  /*4f70*/  IMAD.HI.U32 R4, R91, R84, RZ ;  /* 0x000000545b047227 */ /* 0x000fe200078e00ff */
[----:B------:R-:W-:Y:S02]  /*4f80*/  SHF.R.U32.HI R0, RZ, R89, R0 ;  /* 0x00000059ff007219 */ /* 0x000fe40000011600 */
[----:B------:R-:W-:Y:S01]  /*4f90*/  ISETP.NE.AND P3, PT, R42, 0x1, PT ;  /* 0x000000012a00780c */ /* 0x000fe20003f65270 */
[----:B------:R-:W-:Y:S01]  /*4fa0*/  IMAD.HI.U32 R6, R43, R39, RZ ;  /* 0x000000272b067227 */ /* 0x000fe200078e00ff */
[-C--:B------:R-:W-:Y:S02]  /*4fb0*/  SHF.R.U32.HI R4, RZ, R85.reuse, R4 ;  /* 0x00000055ff047219 */ /* 0x080fe40000011604 */
[----:B------:R-:W-:Y:S01]  /*4fc0*/  SEL R0, R90, R0, !P0 ;  /* 0x000000005a007207 */ /* 0x000fe20004000000 */
[----:B------:R-:W-:Y:S01]  /*4fd0*/  IMAD.HI.U32 R5, R44, R84, RZ ;  /* 0x000000542c057227 */ /* 0x000fe200078e00ff */
[----:B------:R-:W-:Y:S03]  /*4fe0*/  SEL R4, R91, R4, !P3 ;  /* 0x000000045b047207 */ /* 0x000fe60005800000 */
[-C--:B------:R-:W-:Y:S01]  /*4ff0*/  IMAD.HI.U32 R3, R0, R36.reuse, RZ ;  /* 0x0000002400037227 */ /* 0x080fe200078e00ff */
[----:B------:R-:W-:Y:S03]  /*5000*/  SHF.R.U32.HI R5, RZ, R85, R5 ;  /* 0x00000055ff057219 */ /* 0x000fe60000011605 */
[----:B------:R-:W-:Y:S01]  /*5010*/  IMAD.HI.U32 R2, R4, R36, RZ ;  /* 0x0000002404027227 */ /* 0x000fe200078e00ff */
[----:B------:R-:W-:Y:S02]  /*5020*/  @P2 SHF.R.U32.HI R0, RZ, R37, R3 ;  /* 0x00000025ff002219 */ /* 0x000fe40000011603 */
[----:B------:R-:W-:Y:S02]  /*5030*/  SHF.R.U32.HI R3, RZ, R89, R6 ;  /* 0x00000059ff037219 */ /* 0x000fe40000011606 */
[----:B------:R-:W-:Y:S01]  /*5040*/  @P2 SHF.R.U32.HI R4, RZ, R37, R2 ;  /* 0x00000025ff042219 */ /* 0x000fe20000011602 */
[----:B------:R-:W-:Y:S01]  /*5050*/  IMAD R0, R40, R0, RZ ;  /* 0x0000000028007224 */ /* 0x000fe200078e02ff */
[----:B------:R-:W-:Y:S02]  /*5060*/  SEL R3, R43, R3, !P0 ;  /* 0x000000032b037207 */ /* 0x000fe40004000000 */
[----:B------:R-:W-:Y:S01]  /*5070*/  SEL R2, R44, R5, !P3 ;  /* 0x000000052c027207 */ /* 0x000fe20005800000 */
[----:B------:R-:W-:Y:S01]  /*5080*/  IMAD R5, R40, R4, RZ ;  /* 0x0000000428057224 */ /* 0x000fe200078e02ff */
[C---:B------:R-:W-:Y:S01]  /*5090*/  ISETP.GE.AND P0, PT, R3.reuse, R0, PT ;  /* 0x000000000300720c */ /* 0x040fe20003f06270 */
[C---:B------:R-:W-:Y:S03]  /*50a0*/  IMAD.HI.U32 R0, R3.reuse, R36, RZ ;  /* 0x0000002403007227 */ /* 0x040fe600078e00ff */
[C---:B------:R-:W-:Y:S02]  /*50b0*/  ISETP.GE.OR P0, PT, R2.reuse, R5, P0 ;  /* 0x000000050200720c */ /* 0x040fe40000706670 */
[----:B------:R-:W-:Y:S04]  /*50c0*/  SHF.R.U32.HI R0, RZ, R37, R0 ;  /* 0x00000025ff007219 */ /* 0x000fe80000011600 */
[C---:B------:R-:W-:Y:S05]  /*50d0*/  SEL R6, R3.reuse, R0, !P2 ;  /* 0x0000000003067207 */ /* 0x040fea0005000000 */
        /* <DEDUP_REMOVED lines=14> */
[----:B------:R-:W-:Y:S07]  /*51c0*/  IMAD R43, R3, R38, R43 ;  /* 0x00000026032b7224 */ /* 0x000fee00078e022b */
.L_x_85:
[----:B-1----:R-:W-:Y:S01]  /*51d0*/  @!P1 ISETP.NE.AND P0, PT, R8, 0x1, PT ;  /* 0x000000010800980c */ /* 0x002fe20003f05270 */
[----:B------:R-:W-:Y:S01]  /*51e0*/  @!P1 IMAD.HI.U32 R0, R44, R10, RZ ;  /* 0x0000000a2c009227 */ /* 0x000fe200078e00ff */
[----:B------:R-:W-:Y:S01]  /*51f0*/  @!P1 ISETP.NE.AND P2, PT, R7, 0x1, PT ;  /* 0x000000010700980c */ /* 0x000fe20003f45270 */
[----:B------:R-:W-:Y:S01]  /*5200*/  ULOP3.LUT UP0, URZ, UR52, 0x1b0, URZ, 0xc0, !UPT ;  /* 0x000001b034ff7892 */ /* 0x000fe2000f80c0ff */
[----:B------:R-:W-:Y:S01]  /*5210*/  R2UR UR42, R15 ;  /* 0x000000000f2a72ca */ /* 0x000fe200000e0000 */
[----:B------:R-:W-:Y:S01]  /*5220*/  @!P1 IMAD.HI.U32 R2, R43, R9, RZ ;  /* 0x000000092b029227 */ /* 0x000fe200078e00ff */
[----:B------:R-:W-:Y:S02]  /*5230*/  @!P1 SHF.R.U32.HI R0, RZ, R11, R0 ;  /* 0x0000000bff009219 */ /* 0x000fe40000011600 */
[----:B------:R-:W-:Y:S01]  /*5240*/  R2UR UR41, R14 ;  /* 0x000000000e2972ca */ /* 0x000fe200000e0000 */
[----:B------:R-:W-:Y:S01]  /*5250*/  VIADD R103, R103, 0x1 ;  /* 0x0000000167677836 */ /* 0x000fe20000000000 */
[----:B------:R-:W-:Y:S02]  /*5260*/  @!P1 SHF.R.U32.HI R2, RZ, R12, R2 ;  /* 0x0000000cff029219 */ /* 0x000fe40000011602 */
[----:B------:R-:W-:Y:S02]  /*5270*/  @!P1 SEL R3, R44, R0, !P2 ;  /* 0x000000002c039207 */ /* 0x000fe40005000000 */
[----:B------:R-:W-:Y:S02]  /*5280*/  @!P1 SEL R2, R43, R2, !P0 ;  /* 0x000000022b029207 */ /* 0x000fe40004000000 */
[----:B------:R-:W-:Y:S01]  /*5290*/  @P4 SHF.R.U32.HI R95, RZ, 0x10, R17 ;  /* 0x00000010ff5f4819 */ /* 0x000fe20000011611 */
[----:B------:R-:W-:Y:S02]  /*52a0*/  USHF.L.U32 UR42, UR42, 0x7, URZ ;  /* 0x000000072a2a7899 */ /* 0x000fe400080006ff */
[----:B------:R-:W-:Y:S02]  /*52b0*/  @!P1 IMAD.IADD R0, R2, 0x1, -R3 ;  /* 0x0000000102009824 */ /* 0x000fe400078e0a03 */
[----:B------:R-:W-:Y:S01]  /*52c0*/  @!P1 IMAD.IADD R2, R3, 0x1, -R2 ;  /* 0x0000000103029824 */ /* 0x000fe200078e0a02 */
[----:B------:R-:W-:Y:S01]  /*52d0*/  USHF.L.U32 UR41, UR41, 0x6, URZ ;  /* 0x0000000629297899 */ /* 0x000fe200080006ff */
[----:B------:R-:W-:Y:S02]  /*52e0*/  @!P1 IMAD R44, R0, R7, R44 ;  /* 0x00000007002c9224 */ /* 0x000fe400078e022c */
[----:B------:R-:W-:Y:S01]  /*52f0*/  @!P1 IMAD R43, R2, R8, R43 ;  /* 0x00000008022b9224 */ /* 0x000fe200078e022b */
[----:B------:R-:W-:Y:S08]  /*5300*/  BRA.U !UP0, `(.L_x_86) ;  /* 0x00000001087c7547 */ /* 0x000ff0000b800000 */
[----:B------:R-:W1:Y:S01]  /*5310*/  LDCU.64 UR8, c[0x4][0x80] ;  /* 0x01001000ff0877ac */ /* 0x000e620008000a00 */
[----:B------:R-:W-:Y:S01]  /*5320*/  MOV R2, 0x0 ;  /* 0x0000000000027802 */ /* 0x000fe20000000f00 */
[----:B------:R-:W-:Y:S02]  /*5330*/  HFMA2 R12, -RZ, RZ, 0, 5.9604644775390625e-08 ;  /* 0x00000001ff0c7431 */ /* 0x000fe400000001ff */
[----:B------:R-:W-:Y:S01]  /*5340*/  IMAD.MOV.U32 R8, RZ, RZ, 0x70 ;  /* 0x00000070ff087424 */ /* 0x000fe200078e00ff */
[----:B------:R2:W3:Y:S01]  /*5350*/  LDC.64 R14, c[0x4][R2] ;  /* 0x01000000020e7b82 */ /* 0x0004e20000000a00 */
[----:B------:R-:W4:Y:S01]  /*5360*/  LDCU.64 UR6, c[0x4][0x88] ;  /* 0x01001100ff0677ac */ /* 0x000f220008000a00 */
[----:B------:R-:W-:Y:S01]  /*5370*/  IMAD.MOV.U32 R13, RZ, RZ, RZ ;  /* 0x000000ffff0d7224 */ /* 0x000fe200078e00ff */
[----:B------:R-:W2:Y:S01]  /*5380*/  LDCU.64 UR4, c[0x4][0x8] ;  /* 0x01000100ff0477ac */ /* 0x000ea20008000a00 */
[----:B-1----:R-:W-:Y:S01]  /*5390*/  MOV R5, UR9 ;  /* 0x0000000900057c02 */ /* 0x002fe20008000f00 */
[----:B------:R-:W-:Y:S01]  /*53a0*/  IMAD.U32 R4, RZ, RZ, UR8 ;  /* 0x00000008ff047e24 */ /* 0x000fe2000f8e00ff */
[----:B----4-:R-:W-:Y:S01]  /*53b0*/  MOV R7, UR7 ;  /* 0x0000000700077c02 */ /* 0x010fe20008000f00 */
[----:B------:R-:W-:Y:S01]  /*53c0*/  IMAD.U32 R6, RZ, RZ, UR6 ;  /* 0x00000006ff067e24 */ /* 0x000fe2000f8e00ff */
[----:B--2---:R-:W-:Y:S01]  /*53d0*/  MOV R11, UR5 ;  /* 0x00000005000b7c02 */ /* 0x004fe20008000f00 */
[----:B------:R-:W-:Y:S02]  /*53e0*/  IMAD.U32 R10, RZ, RZ, UR4 ;  /* 0x00000004ff0a7e24 */ /* 0x000fe4000f8e00ff */
[----:B------:R-:W-:Y:S07]  /*53f0*/  LEPC R20, `(.L_x_87) ;  /* 0x000000001014794e */ /* 0x000fee0000000000 */
[----:B---3-5:R-:W-:Y:S05]  /*5400*/  CALL.ABS.NOINC R14 ;  /* 0x000000000e007343 */ /* 0x028fea0003c00000 */
.L_x_87:
[----:B------:R-:W1:Y:S01]  /*5410*/  LDCU.64 UR8, c[0x4][0x80] ;  /* 0x01001000ff0877ac */ /* 0x000e620008000a00 */
[----:B------:R-:W2:Y:S01]  /*5420*/  LDC.64 R2, c[0x4][R2] ;  /* 0x0100000002027b82 */ /* 0x000ea20000000a00 */
[----:B------:R-:W-:Y:S02]  /*5430*/  HFMA2 R12, -RZ, RZ, 0, 5.9604644775390625e-08 ;  /* 0x00000001ff0c7431 */ /* 0x000fe400000001ff */
[----:B------:R-:W-:Y:S02]  /*5440*/  IMAD.MOV.U32 R8, RZ, RZ, 0x70 ;  /* 0x00000070ff087424 */ /* 0x000fe400078e00ff */
[----:B------:R-:W-:Y:S01]  /*5450*/  IMAD.MOV.U32 R13, RZ, RZ, RZ ;  /* 0x000000ffff0d7224 */ /* 0x000fe200078e00ff */
[----:B------:R-:W3:Y:S01]  /*5460*/  LDCU.64 UR6, c[0x4][0x88] ;  /* 0x01001100ff0677ac */ /* 0x000ee20008000a00 */
[----:B------:R-:W4:Y:S01]  /*5470*/  LDCU.64 UR4, c[0x4][0x8] ;  /* 0x01000100ff0477ac */ /* 0x000f220008000a00 */
[----:B-1----:R-:W-:Y:S02]  /*5480*/  MOV R4, UR8 ;  /* 0x0000000800047c02 */ /* 0x002fe40008000f00 */
[----:B------:R-:W-:Y:S02]  /*5490*/  MOV R5, UR9 ;  /* 0x0000000900057c02 */ /* 0x000fe40008000f00 */
[----:B---3--:R-:W-:Y:S01]  /*54a0*/  MOV R7, UR7 ;  /* 0x0000000700077c02 */ /* 0x008fe20008000f00 */
[----:B------:R-:W-:Y:S01]  /*54b0*/  IMAD.U32 R6, RZ, RZ, UR6 ;  /* 0x00000006ff067e24 */ /* 0x000fe2000f8e00ff */
[----:B----4-:R-:W-:Y:S01]  /*54c0*/  MOV R11, UR5 ;  /* 0x00000005000b7c02 */ /* 0x010fe20008000f00 */
[----:B------:R-:W-:Y:S02]  /*54d0*/  IMAD.U32 R10, RZ, RZ, UR4 ;  /* 0x00000004ff0a7e24 */ /* 0x000fe4000f8e00ff */
[----:B------:R-:W-:Y:S07]  /*54e0*/  LEPC R20, `(.L_x_86) ;  /* 0x000000001014794e */ /* 0x000fee0000000000 */
[----:B--2---:R-:W-:Y:S05]  /*54f0*/  CALL.ABS.NOINC R2 ;  /* 0x0000000002007343 */ /* 0x004fea0003c00000 */
.L_x_86:
[----:B------:R-:W-:Y:S01]  /*5500*/  ISETP.NE.U32.AND P4, PT, R82, RZ, PT ;  /* 0x000000ff5200720c */ /* 0x000fe20003f85070 */
[----:B------:R-:W-:Y:S01]  /*5510*/  UISETP.NE.AND UP2, UPT, UR53, URZ, UPT ;  /* 0x000000ff3500728c */ /* 0x000fe2000bf45270 */
[----:B------:R-:W-:Y:S01]  /*5520*/  ISETP.NE.U32.AND P2, PT, RZ, UR38, PT ;  /* 0x00000026ff007c0c */ /* 0x000fe2000bf45070 */
[----:B------:R-:W-:Y:S01]  /*5530*/  UISETP.NE.U32.AND UP1, UPT, UR44, URZ, UPT ;  /* 0x000000ff2c00728c */ /* 0x000fe2000bf25070 */
[----:B------:R-:W-:Y:S01]  /*5540*/  ISETP.NE.AND.EX P4, PT, R83, RZ, PT, P4 ;  /* 0x000000ff5300720c */ /* 0x000fe20003f85340 */
[----:B------:R-:W-:Y:S01]  /*5550*/  UPLOP3.LUT UP0, UPT, UPT, UPT, UPT, 0x40, 0x4 ;  /* 0x000000000004789c */ /* 0x000fe20003f0e870 */
[----:B------:R-:W-:Y:S01]  /*5560*/  ISETP.NE.AND.EX P2, PT, RZ, UR39, PT, P2 ;  /* 0x00000027ff007c0c */ /* 0x000fe2000bf45320 */
[----:B------:R-:W-:Y:S01]  /*5570*/  UISETP.NE.AND.EX UP1, UPT, UR45, URZ, UPT, UP1 ;  /* 0x000000ff2d00728c */ /* 0x000fe2000bf25310 */
[----:B------:R-:W-:Y:S04]  /*5580*/  PLOP3.LUT P1, PT, PT, PT, UP2, 0x80, 0x8 ;  /* 0x000000000008781c */ /* 0x000fe80003f2f028 */
[----:B------:R-:W-:Y:S06]  /*5590*/  @UP2 UPLOP3.LUT UP0, UPT, UPT, UPT, UP1, 0x80, 0x8 ;  /* 0x000000000008289c */ /* 0x000fec0003f0f010 */
[----:B------:R-:W-:Y:S01]  /*55a0*/  PLOP3.LUT P0, PT, PT, PT, UP0, 0x80, 0x8 ;  /* 0x000000000008781c */ /* 0x000fe20003f0f008 */
[----:B------:R-:W-:Y:S01]  /*55b0*/  @!UPT UIADD3 URZ, UPT, UPT, URZ, URZ, URZ ;  /* 0x000000fffffff290 */ /* 0x000fe2000fffe0ff */
[----:B------:R-:W-:Y:S11]  /*55c0*/  BRA.U !UP1, `(.L_x_88) ;  /* 0x0000000109387547 */ /* 0x000ff6000b800000 */
[----:B------:R-:W-:Y:S01]  /*55d0*/  UISETP.NE.U32.AND UP0, UPT, UR38, URZ, UPT ;  /* 0x000000ff2600728c */ /* 0x000fe2000bf05070 */
[----:B------:R-:W-:Y:S02]  /*55e0*/  HFMA2 R0, -RZ, RZ, 0, 5.9604644775390625e-08 ;  /* 0x00000001ff007431 */ /* 0x000fe400000001ff */
[----:B------:R-:W-:Y:S01]  /*55f0*/  IMAD.MOV.U32 R88, RZ, RZ, 0x1 ;  /* 0x00000001ff587424 */ /* 0x000fe200078e00ff */
[----:B------:R-:W-:Y:S06]  /*5600*/  UISETP.NE.AND.EX UP0, UPT, UR39, URZ, UPT, UP0 ;  /* 0x000000ff2700728c */ /* 0x000fec000bf05300 */
[----:B------:R-:W-:Y:S05]  /*5610*/  PLOP3.LUT P3, PT, PT, PT, UP0, 0x80, 0x8 ;  /* 0x000000000008781c */ /* 0x000fea0003f6f008 */
[----:B------:R-:W1:Y:S01]  /*5620*/  @UP0 LDCU.64 UR6, c[0x0][0x888] ;  /* 0x00011100ff0607ac */ /* 0x000e620008000a00 */
[----:B------:R-:W-:Y:S07]  /*5630*/  @UP0 UIMAD UR4, UR36, UR44, URZ ;  /* 0x0000002c240402a4 */ /* 0x000fee000f8e02ff */
[----:B------:R-:W-:Y:S01]  /*5640*/  @!P3 PRMT R88, R0, 0x7610, R88 ;  /* 0x000076100058b816 */ /* 0x000fe20000000058 */
[----:B-1----:R-:W-:Y:S03]  /*5650*/  @UP0 UIMAD.WIDE UR6, UR4, 0x4, UR6 ;  /* 0x00000004040608a5 */ /* 0x002fe6000f8e0206 */
[----:B------:R-:W1:Y:S03]  /*5660*/  @!UP0 LDCU UR4, c[0x0][0x880] ;  /* 0x00011000ff0487ac */ /* 0x000e660008000800 */
[----:B------:R-:W-:Y:S01]  /*5670*/  IMAD.U32 R2, RZ, RZ, UR6 ;  /* 0x00000006ff027e24 */ /* 0x000fe2000f8e00ff */
[----:B------:R-:W-:Y:S05]  /*5680*/  MOV R3, UR7 ;  /* 0x0000000700037c02 */ /* 0x000fea0008000f00 */
[----:B-----5:R2:W5:Y:S02]  /*5690*/  @P3 LDG.E R49, desc[UR46][R2.64] ;  /* 0x0000002e02313981 */ /* 0x020564000c1e1900 */
[----:B-12---:R-:W-:Y:S02]  /*56a0*/  @!P3 IMAD.U32 R49, RZ, RZ, UR4 ;  /* 0x00000004ff31be24 */ /* 0x006fe4000f8e00ff */
.L_x_88:
[----:B------:R-:W-:Y:S05]  /*56b0*/  @!P4 BRA `(.L_x_89) ;  /* 0x000000000020c947 */ /* 0x000fea0003800000 */
[----:B------:R-:W-:Y:S04]  /*56c0*/  ISETP.NE.U32.AND P3, PT, R80, RZ, PT ;  /* 0x000000ff5000720c */ /* 0x000fe80003f65070 */
[----:B------:R-:W-:Y:S11]  /*56d0*/  ISETP.NE.AND.EX P3, PT, R81, RZ, PT, P3 ;  /* 0x000000ff5100720c */ /* 0x000ff60003f65330 */
[----:B------:R-:W-:Y:S02]  /*56e0*/  @!UPT UIADD3 URZ, UPT, UPT, URZ, URZ, URZ ;  /* 0x000000fffffff290 */ /* 0x000fe4000fffe0ff */
[----:B------:R-:W1:Y:S01]  /*56f0*/  @P3 LDC.64 R2, c[0x0][0x8a8] ;  /* 0x00022a00ff023b82 */ /* 0x000e620000000a00 */
[----:B------:R-:W-:Y:S04]  /*5700*/  @P3 IMAD R0, R82, UR36, RZ ;  /* 0x0000002452003c24 */ /* 0x000fe8000f8e02ff */
[----:B-1----:R-:W-:Y:S05]  /*5710*/  @P3 IMAD.WIDE R2, R0, 0x4, R2 ;  /* 0x0000000400023825 */ /* 0x002fea00078e0202 */
[----:B-----5:R1:W5:Y:S02]  /*5720*/  @P3 LDG.E R47, desc[UR46][R2.64] ;  /* 0x0000002e022f3981 */ /* 0x020364000c1e1900 */
[----:B-1----:R-:W2:Y:S02]  /*5730*/  @!P3 LDC R47, c[0x0][0x8a0] ;  /* 0x00022800ff2fbb82 */ /* 0x002ea40000000800 */
.L_x_89:
[----:B-----5:R-:W-:Y:S01]  /*5740*/  FSETP.NEU.AND P3, PT, R49, RZ, PT ;  /* 0x000000ff3100720b */ /* 0x020fe20003f6d000 */
[----:B------:R-:W-:Y:S01]  /*5750*/  ULOP3.LUT UR4, UR51, 0x1, URZ, 0x3c, !UPT ;  /* 0x0000000133047892 */ /* 0x000fe2000f8e3cff */
[----:B------:R-:W-:Y:S01]  /*5760*/  SEL R4, RZ, 0xffffffff, P2 ;  /* 0xffffffffff047807 */ /* 0x000fe20001000000 */
[----:B------:R-:W-:Y:S01]  /*5770*/  IMAD.U32 R72, RZ, RZ, UR56 ;  /* 0x00000038ff487e24 */ /* 0x000fe2000f8e00ff */
[----:B------:R-:W-:Y:S01]  /*5780*/  @P1 LOP3.LUT P2, RZ, R88, 0xff, RZ, 0xc0, !PT ;  /* 0x000000ff58ff1812 */ /* 0x000fe2000784c0ff */
[----:B------:R-:W-:Y:S01]  /*5790*/  IMAD.SHL.U32 R106, R94, 0x10, RZ ;  /* 0x000000105e6a7824 */ /* 0x000fe200078e00ff */
[----:B------:R-:W-:Y:S01]  /*57a0*/  @P1 SEL R0, RZ, 0xffffffff, P3 ;  /* 0xffffffffff001807 */ /* 0x000fe20001800000 */
[----:B------:R-:W-:Y:S01]  /*57b0*/  IMAD.U32 R107, RZ, RZ, UR4 ;  /* 0x00000004ff6b7e24 */ /* 0x000fe2000f8e00ff */
[----:B------:R-:W-:Y:S01]  /*57c0*/  LEA R73, R45, UR48, 0x3 ;  /* 0x000000302d497c11 */ /* 0x000fe2000f8e18ff */
[----:B------:R-:W-:Y:S01]  /*57d0*/  IMAD.SHL.U32 R72, R72, 0x2000, RZ ;  /* 0x0000200048487824 */ /* 0x000fe200078e00ff */
[----:B------:R-:W-:Y:S01]  /*57e0*/  @P0 SEL R0, R4, R0, !P2 ;  /* 0x0000000004000207 */ /* 0x000fe20005000000 */
[----:B------:R-:W-:Y:S01]  /*57f0*/  IMAD.SHL.U32 R105, R93, 0x10, RZ ;  /* 0x000000105d697824 */ /* 0x000fe200078e00ff */
[----:B------:R-:W-:Y:S01]  /*5800*/  PLOP3.LUT P2, PT, PT, PT, UP1, 0x80, 0x8 ;  /* 0x000000000008781c */ /* 0x000fe20003f4f018 */
[----:B------:R-:W-:Y:S01]  /*5810*/  IMAD.IADD R67, R99, 0x1, R72 ;  /* 0x0000000163437824 */ /* 0x000fe200078e0248 */
[----:B------:R-:W-:Y:S01]  /*5820*/  @P1 LOP3.LUT R0, R0, 0x1, RZ, 0xc0, !PT ;  /* 0x0000000100001812 */ /* 0x000fe200078ec0ff */
[----:B------:R-:W-:Y:S01]  /*5830*/  BSSY B1, `(.L_x_90) ;  /* 0x0000039000017945 */ /* 0x000fe20003800000 */
[----:B------:R-:W-:Y:S01]  /*5840*/  LOP3.LUT P4, R102, R88, 0xff, RZ, 0xc0, !PT ;  /* 0x000000ff58667812 */ /* 0x000fe2000788c0ff */
[----:B------:R-:W-:Y:S01]  /*5850*/  IMAD.IADD R66, R67, 0x1, R106 ;  /* 0x0000000143427824 */ /* 0x000fe200078e026a */
[----:B------:R-:W-:Y:S01]  /*5860*/  ISETP.NE.U32.OR P5, PT, R0, 0x1, !P1 ;  /* 0x000000010000780c */ /* 0x000fe20004fa5470 */
[----:B------:R-:W-:Y:S01]  /*5870*/  IMAD.U32 R0, RZ, RZ, UR56 ;  /* 0x00000038ff007e24 */ /* 0x000fe2000f8e00ff */
[----:B------:R-:W-:Y:S01]  /*5880*/  SEL R3, RZ, 0xffffffff, P3 ;  /* 0xffffffffff037807 */ /* 0x000fe20001800000 */
[----:B------:R-:W-:Y:S01]  /*5890*/  IMAD.MOV.U32 R75, RZ, RZ, 0x1 ;  /* 0x00000001ff4b7424 */ /* 0x000fe200078e00ff */
[----:B------:R-:W-:Y:S01]  /*58a0*/  P2R R104, PR, RZ, 0x20 ;  /* 0x00000020ff687803 */ /* 0x000fe20000000000 */
[----:B------:R-:W-:Y:S01]  /*58b0*/  IMAD R48, R45, 0x40, R46 ;  /* 0x000000402d307824 */ /* 0x000fe200078e022e */
[----:B------:R-:W-:Y:S01]  /*58c0*/  LEA R0, R0, UR48, 0x3 ;  /* 0x0000003000007c11 */ /* 0x000fe2000f8e18ff */
[----:B------:R-:W-:Y:S01]  /*58d0*/  IMAD.U32 R74, RZ, RZ, UR56 ;  /* 0x00000038ff4a7e24 */ /* 0x000fe2000f8e00ff */
[----:B------:R-:W-:Y:S02]  /*58e0*/  @P2 SEL R3, R4, R3, !P4 ;  /* 0x0000000304032207 */ /* 0x000fe40006000000 */
[----:B------:R-:W-:Y:S02]  /*58f0*/  CS2R R78, SRZ ;  /* 0x00000000004e7805 */ /* 0x000fe4000001ff00 */
[----:B------:R-:W-:Y:S02]  /*5900*/  CS2R R76, SRZ ;  /* 0x00000000004c7805 */ /* 0x000fe4000001ff00 */
[----:B------:R-:W-:Y:S02]  /*5910*/  CS2R R70, SRZ ;  /* 0x0000000000467805 */ /* 0x000fe4000001ff00 */
[----:B------:R-:W-:Y:S02]  /*5920*/  LOP3.LUT R3, R3, 0x1, RZ, 0xc0, !PT ;  /* 0x0000000103037812 */ /* 0x000fe400078ec0ff */
[----:B------:R-:W-:Y:S02]  /*5930*/  CS2R R68, SRZ ;  /* 0x0000000000447805 */ /* 0x000fe4000001ff00 */
[----:B------:R-:W-:Y:S02]  /*5940*/  @P5 SHF.L.U32 R2, R107, 0x1f, RZ ;  /* 0x0000001f6b025819 */ /* 0x000fe400000006ff */
[----:B------:R-:W-:Y:S02]  /*5950*/  CS2R R62, SRZ ;  /* 0x00000000003e7805 */ /* 0x000fe4000001ff00 */
[----:B------:R-:W-:Y:S02]  /*5960*/  ISETP.NE.U32.AND P2, PT, R3, 0x1, PT ;  /* 0x000000010300780c */ /* 0x000fe40003f45070 */
[----:B------:R-:W-:Y:S01]  /*5970*/  CS2R R60, SRZ ;  /* 0x00000000003c7805 */ /* 0x000fe2000001ff00 */
[----:B------:R1:W3:Y:S01]  /*5980*/  @P5 SYNCS.PHASECHK.TRANS64.TRYWAIT P1, [R0+URZ+0x80], R2 ;  /* 0x00008002000055a7 */ /* 0x0002e200080211ff */
[----:B------:R-:W-:Y:S02]  /*5990*/  CS2R R58, SRZ ;  /* 0x00000000003a7805 */ /* 0x000fe4000001ff00 */
[----:B------:R-:W-:Y:S02]  /*59a0*/  P2R R108, PR, RZ, 0x4 ;  /* 0x00000004ff6c7803 */ /* 0x000fe40000000000 */
[----:B------:R-:W-:Y:S01]  /*59b0*/  CS2R R56, SRZ ;  /* 0x0000000000387805 */ /* 0x000fe2000001ff00 */
[----:B------:R-:W-:Y:S02]  /*59c0*/  IMAD.IADD R65, R67, 0x1, R105 ;  /* 0x0000000143417824 */ /* 0x000fe400078e0269 */
[----:B------:R-:W-:Y:S01]  /*59d0*/  IMAD.IADD R64, R98, 0x1, R66 ;  /* 0x0000000162407824 */ /* 0x000fe200078e0242 */
[----:B-1----:R-:W-:Y:S04]  /*59e0*/  SHF.L.U32 R2, R97, 0x1f, RZ ;  /* 0x0000001f61027819 */ /* 0x002fe800000006ff */
[----:B------:R1:W4:Y:S01]  /*59f0*/  SYNCS.PHASECHK.TRANS64.TRYWAIT P0, [R73+URZ+0xe0], R2 ;  /* 0x0000e002490075a7 */ /* 0x00032200080011ff */
[----:B---3--:R-:W-:Y:S01]  /*5a00*/  @P5 SEL R75, RZ, 0x1, !P1 ;  /* 0x00000001ff4b5807 */ /* 0x008fe20004800000 */
[----:B-1----:R-:W-:Y:S06]  /*5a10*/  @!P5 BRA `(.L_x_91) ;  /* 0x000000000068d947 */ /* 0x002fec0003800000 */
[----:B------:R-:W-:Y:S01]  /*5a20*/  ISETP.NE.AND P1, PT, R75, RZ, PT ;  /* 0x000000ff4b00720c */ /* 0x000fe20003f25270 */
[----:B------:R-:W-:Y:S01]  /*5a30*/  BSSY B0, `(.L_x_92) ;  /* 0x000000d000007945 */ /* 0x000fe20003800000 */
[----:B------:R-:W-:Y:S02]  /*5a40*/  CS2R R58, SRZ ;  /* 0x00000000003a7805 */ /* 0x000fe4000001ff00 */
[----:B------:R-:W-:Y:S02]  /*5a50*/  CS2R R56, SRZ ;  /* 0x0000000000387805 */ /* 0x000fe4000001ff00 */
[----:B------:R-:W-:Y:S02]  /*5a60*/  CS2R R62, SRZ ;  /* 0x00000000003e7805 */ /* 0x000fe4000001ff00 */
[----:B------:R-:W-:Y:S02]  /*5a70*/  CS2R R60, SRZ ;  /* 0x00000000003c7805 */ /* 0x000fe4000001ff00 */
[----:B------:R-:W-:Y:S02]  /*5a80*/  CS2R R70, SRZ ;  /* 0x0000000000467805 */ /* 0x000fe4000001ff00 */
[----:B------:R-:W-:Y:S02]  /*5a90*/  CS2R R68, SRZ ;  /* 0x0000000000447805 */ /* 0x000fe4000001ff00 */
[----:B------:R-:W-:Y:S02]  /*5aa0*/  CS2R R78, SRZ ;  /* 0x00000000004e7805 */ /* 0x000fe4000001ff00 */
[----:B------:R-:W-:Y:S01]  /*5ab0*/  CS2R R76, SRZ ;  /* 0x00000000004c7805 */ /* 0x000fe2000001ff00 */
[----:B------:R-:W-:Y:S06]  /*5ac0*/  @P1 BRA `(.L_x_93) ;  /* 0x00000000000c1947 */ /* 0x000fec0003800000 */
[----:B------:R-:W-:Y:S04]  /*5ad0*/  SHF.L.U32 R3, R107, 0x1f, RZ ;  /* 0x0000001f6b037819 */ /* 0x000fe800000006ff */
[----:B------:R-:W1:Y:S02]  /*5ae0*/  SYNCS.PHASECHK.TRANS64.TRYWAIT P1, [R0+URZ+0x80], R3 ;  /* 0x00008003000075a7 */ /* 0x000e6400080211ff */
[----:B-1----:R-:W-:Y:S05]  /*5af0*/  @!P1 BRA `(.L_x_94) ;  /* 0x0000002400a89947 */ /* 0x002fea0003800000 */
.L_x_93:
[----:B------:R-:W-:Y:S05]  /*5b00*/  BSYNC B0 ;  /* 0x0000000000007941 */ /* 0x000fea0003800000 */
.L_x_92:
[----:B------:R-:W-:Y:S01]  /*5b10*/  ISETP.NE.AND P1, PT, R108, RZ, PT ;  /* 0x000000ff6c00720c */ /* 0x000fe20003f25270 */
[----:B------:R-:W-:Y:S04]  /*5b20*/  UIADD3 UR5, UPT, UPT, UR56, 0x1, URZ ;  /* 0x0000000138057890 */ /* 0x000fe8000fffe0ff */
[----:B------:R-:W-:Y:S04]  /*5b30*/  UISETP.NE.AND UP0, UPT, UR5, 0x3, UPT ;  /* 0x000000030500788c */ /* 0x000fe8000bf05270 */
[----:B------:R-:W-:Y:S02]  /*5b40*/  USEL UR4, URZ, 0x1, UP0 ;  /* 0x00000001ff047887 */ /* 0x000fe40008000000 */
[----:B------:R-:W-:Y:S02]  /*5b50*/  USEL UR5, UR5, URZ, UP0 ;  /* 0x000000ff05057287 */ /* 0x000fe40008000000 */
[----:B------:R3:W1:Y:S02]  /*5b60*/  @P1 LDS.128 R56, [R67] ;  /* 0x0000000043381984 */ /* 0x0006640000000c00 */
[----:B------:R-:W-:Y:S02]  /*5b70*/  LOP3.LUT R107, R107, UR4, RZ, 0x3c, !PT ;  /* 0x000000046b6b7c12 */ /* 0x000fe4000f8e3cff */
[----:B------:R3:W1:Y:S01]  /*5b80*/  @P1 LDS.128 R60, [R66+0x10] ;  /* 0x00001000423c1984 */ /* 0x0006620000000c00 */
[----:B------:R-:W-:Y:S03]  /*5b90*/  IMAD.U32 R74, RZ, RZ, UR5 ;  /* 0x00000005ff4a7e24 */ /* 0x000fe6000f8e00ff */
[----:B------:R3:W1:Y:S04]  /*5ba0*/  @P1 LDS.128 R68, [R65+0x20] ;  /* 0x0000200041441984 */ /* 0x0006680000000c00 */
[----:B------:R3:W1:Y:S02]  /*5bb0*/  @P1 LDS.128 R76, [R64+0x10] ;  /* 0x00001000404c1984 */ /* 0x0006640000000c00 */
.L_x_91:
[----:B------:R-:W-:Y:S05]  /*5bc0*/  BSYNC B1 ;  /* 0x0000000000017941 */ /* 0x000fea0003800000 */
.L_x_90:
[----:B-1----:R-:W-:Y:S04]  /*5bd0*/  SHF.R.U32.HI R0, RZ, 0x15, R48 ;  /* 0x00000015ff007819 */ /* 0x002fe80000011630 */
[----:B------:R-:W-:Y:S01]  /*5be0*/  LOP3.LUT P1, RZ, R0, 0x3, R92, 0x48, !PT ;  /* 0x0000000300ff7812 */ /* 0x000fe2000782485c */
[----:B------:R-:W-:Y:S01]  /*5bf0*/  @!UPT UIADD3 URZ, UPT, UPT, URZ, URZ, URZ ;  /* 0x000000fffffff290 */ /* 0x000fe2000fffe0ff */
[----:B----4-:R-:W-:Y:S11]  /*5c00*/  @P0 BRA `(.L_x_95) ;  /* 0x0000000000080947 */ /* 0x010ff60003800000 */
[----:B------:R-:W1:Y:S02]  /*5c10*/  SYNCS.PHASECHK.TRANS64.TRYWAIT P0, [R73+URZ+0xe0], R2 ;  /* 0x0000e002490075a7 */ /* 0x000e6400080011ff */
[----:B-1----:R-:W-:Y:S05]  /*5c20*/  @!P0 BRA `(.L_x_96) ;  /* 0x0000002400708947 */ /* 0x002fea0003800000 */
.L_x_95:
[----:B------:R-:W-:Y:S05]  /*5c30*/  @!P1 BRA `(.L_x_97) ;  /* 0x0000000000409947 */ /* 0x000fea0003800000 */
[----:B------:R-:W4:Y:S01]  /*5c40*/  LDCU.64 UR8, c[0x4][0x70] ;  /* 0x01000e00ff0877ac */ /* 0x000f220008000a00 */
[----:B------:R-:W-:Y:S01]  /*5c50*/  MOV R3, 0x0 ;  /* 0x0000000000037802 */ /* 0x000fe20000000f00 */
[----:B------:R-:W-:Y:S02]  /*5c60*/  HFMA2 R12, -RZ, RZ, 0, 5.9604644775390625e-08 ;  /* 0x00000001ff0c7431 */ /* 0x000fe400000001ff */
[----:B------:R-:W-:Y:S02]  /*5c70*/  IMAD.MOV.U32 R8, RZ, RZ, 0x192 ;  /* 0x00000192ff087424 */ /* 0x000fe400078e00ff */
[----:B------:R-:W-:Y:S01]  /*5c80*/  IMAD.MOV.U32 R13, RZ, RZ, RZ ;  /* 0x000000ffff0d7224 */ /* 0x000fe200078e00ff */
[----:B------:R-:W5:Y:S01]  /*5c90*/  LDCU.64 UR6, c[0x4][0x78] ;  /* 0x01000f00ff0677ac */ /* 0x000f620008000a00 */
[----:B-1----:R-:W1:Y:S01]  /*5ca0*/  LDC.64 R2, c[0x4][R3] ;  /* 0x0100000003027b82 */ /* 0x002e620000000a00 */
[----:B------:R-:W2:Y:S01]  /*5cb0*/  LDCU.64 UR4, c[0x4][0x10] ;  /* 0x01000200ff0477ac */ /* 0x000ea20008000a00 */
[----:B----4-:R-:W-:Y:S01]  /*5cc0*/  MOV R5, UR9 ;  /* 0x0000000900057c02 */ /* 0x010fe20008000f00 */
[----:B------:R-:W-:Y:S01]  /*5cd0*/  IMAD.U32 R4, RZ, RZ, UR8 ;  /* 0x00000008ff047e24 */ /* 0x000fe2000f8e00ff */
[----:B-----5:R-:W-:Y:S01]  /*5ce0*/  MOV R7, UR7 ;  /* 0x0000000700077c02 */ /* 0x020fe20008000f00 */
[----:B------:R-:W-:Y:S01]  /*5cf0*/  IMAD.U32 R6, RZ, RZ, UR6 ;  /* 0x00000006ff067e24 */ /* 0x000fe2000f8e00ff */
[----:B--2---:R-:W-:Y:S01]  /*5d00*/  MOV R11, UR5 ;  /* 0x00000005000b7c02 */ /* 0x004fe20008000f00 */
[----:B------:R-:W-:Y:S02]  /*5d10*/  IMAD.U32 R10, RZ, RZ, UR4 ;  /* 0x00000004ff0a7e24 */ /* 0x000fe4000f8e00ff */
[----:B------:R-:W-:Y:S07]  /*5d20*/  LEPC R20, `(.L_x_97) ;  /* 0x000000001014794e */ /* 0x000fee0000000000 */
[----:B-1-3--:R-:W-:Y:S05]  /*5d30*/  CALL.ABS.NOINC R2 ;  /* 0x0000000002007343 */ /* 0x00afea0003c00000 */
.L_x_97:
[----:B------:R-:W-:Y:S05]  /*5d40*/  WARPSYNC.ALL ;  /* 0x0000000000007948 */ /* 0x000fea0003800000 */
[----:B------:R-:W-:Y:S01]  /*5d50*/  R2UR UR4, R48 ;  /* 0x00000000300472ca */ /* 0x000fe200000e0000 */
[--C-:B------:R-:W-:Y:S01]  /*5d60*/  HADD2.F32 R50, -RZ, R56.reuse.H0_H0 ;  /* 0x20000038ff327230 */ /* 0x100fe20000004100 */
[----:B------:R-:W-:Y:S01]  /*5d70*/  ISETP.NE.AND P0, PT, R100, RZ, PT ;  /* 0x000000ff6400720c */ /* 0x000fe20003f05270 */
[----:B------:R-:W-:Y:S01]  /*5d80*/  HADD2.F32 R51, -RZ, R56.H1_H1 ;  /* 0x30000038ff337230 */ /* 0x000fe20000004100 */
[----:B------:R-:W-:Y:S01]  /*5d90*/  BSSY.RECONVERGENT B0, `(.L_x_98) ;  /* 0x0000083000007945 */ /* 0x000fe20003800200 */
[--C-:B------:R-:W-:Y:S08]  /*5da0*/  HADD2.F32 R52, -RZ, R57.reuse.H0_H0 ;  /* 0x20000039ff347230 */ /* 0x100ff00000004100 */
[----:B------:R-:W2:Y:S02]  /*5db0*/  LDTM.x32 R4, tmem[UR4] ;  /* 0x00000004000479ee */ /* 0x000ea400082c0000 */
[C---:B--2---:R-:W-:Y:S01]  /*5dc0*/  FMUL R0, R47.reuse, R4 ;  /* 0x000000042f007220 */ /* 0x044fe20000400000 */
[C---:B-1----:R-:W-:Y:S01]  /*5dd0*/  FMUL R2, R47.reuse, R5 ;  /* 0x000000052f027220 */ /* 0x042fe20000400000 */
[C---:B------:R-:W-:Y:S01]  /*5de0*/  FMUL R4, R47.reuse, R8 ;  /* 0x000000082f047220 */ /* 0x040fe20000400000 */
[----:B------:R-:W-:Y:S01]  /*5df0*/  FMUL R3, R47, R6 ;  /* 0x000000062f037220 */ /* 0x000fe20000400000 */
[C---:B------:R-:W-:Y:S01]  /*5e00*/  FFMA R0, R49.reuse, R50, R0 ;  /* 0x0000003231007223 */ /* 0x040fe20000000000 */
[----:B------:R-:W-:Y:S01]  /*5e10*/  FFMA R2, R49, R51, R2 ;  /* 0x0000003331027223 */ /* 0x000fe20000000002 */
[C---:B------:R-:W-:Y:S01]  /*5e20*/  FMUL R5, R47.reuse, R9 ;  /* 0x000000092f057220 */ /* 0x040fe20000400000 */
        /* <DEDUP_REMOVED lines=16> */
[----:B------:R-:W-:Y:S02]  /*5f30*/  HADD2.F32 R32, -RZ, R57.H1_H1 ;  /* 0x30000039ff207230 */ /* 0x000fe40000004100 */
[C---:B------:R-:W-:Y:S01]  /*5f40*/  FMUL R26, R47.reuse, R30 ;  /* 0x0000001e2f1a7220 */ /* 0x040fe20000400000 */
[----:B------:R-:W-:Y:S01]  /*5f50*/  FMUL R29, R47, R33 ;  /* 0x000000212f1d7220 */ /* 0x000fe20000400000 */
[--C-:B------:R-:W-:Y:S02]  /*5f60*/  HADD2.F32 R33, -RZ, R58.reuse.H0_H0 ;  /* 0x2000003aff217230 */ /* 0x100fe40000004100 */
[----:B------:R-:W-:Y:S01]  /*5f70*/  FFMA R3, R49, R52, R3 ;  /* 0x0000003431037223 */ /* 0x000fe20000000003 */
[C---:B------:R-:W-:Y:S01]  /*5f80*/  FMUL R7, R47.reuse, R7 ;  /* 0x000000072f077220 */ /* 0x040fe20000400000 */
[----:B------:R-:W-:Y:S01]  /*5f90*/  FMUL R30, R47, R34 ;  /* 0x000000222f1e7220 */ /* 0x000fe20000400000 */
[----:B------:R-:W-:Y:S01]  /*5fa0*/  HADD2.F32 R34, -RZ, R58.H1_H1 ;  /* 0x3000003aff227230 */ /* 0x000fe20000004100 */
[----:B------:R-:W-:Y:S01]  /*5fb0*/  F2FP.F16.F32.PACK_AB R52, R2, R0 ;  /* 0x000000000234723e */ /* 0x000fe200000000ff */
[--C-:B------:R-:W-:Y:S02]  /*5fc0*/  HADD2.F32 R0, -RZ, R59.reuse.H0_H0 ;  /* 0x2000003bff007230 */ /* 0x100fe40000004100 */
[C---:B------:R-:W-:Y:S01]  /*5fd0*/  FFMA R7, R49.reuse, R32, R7 ;  /* 0x0000002031077223 */ /* 0x040fe20000000007 */
[----:B------:R-:W-:Y:S02]  /*5fe0*/  HADD2.F32 R2, -RZ, R59.H1_H1 ;  /* 0x3000003bff027230 */ /* 0x000fe40000004100 */
[C---:B------:R-:W-:Y:S01]  /*5ff0*/  FFMA R4, R49.reuse, R33, R4 ;  /* 0x0000002131047223 */ /* 0x040fe20000000004 */
[C---:B------:R-:W-:Y:S01]  /*6000*/  FFMA R5, R49.reuse, R34, R5 ;  /* 0x0000002231057223 */ /* 0x040fe20000000005 */
[----:B------:R-:W-:Y:S01]  /*6010*/  FFMA R6, R49, R0, R6 ;  /* 0x0000000031067223 */ /* 0x000fe20000000006 */
[--C-:B------:R-:W-:Y:S02]  /*6020*/  HADD2.F32 R0, -RZ, R60.reuse.H0_H0 ;  /* 0x2000003cff007230 */ /* 0x100fe40000004100 */
[----:B------:R-:W-:Y:S01]  /*6030*/  FMUL R11, R47, R11 ;  /* 0x0000000b2f0b7220 */ /* 0x000fe20000400000 */
[----:B------:R-:W-:Y:S01]  /*6040*/  F2FP.F16.F32.PACK_AB R53, R7, R3 ;  /* 0x000000030735723e */ /* 0x000fe200000000ff */
[--C-:B------:R-:W-:Y:S02]  /*6050*/  HADD2.F32 R3, -RZ, R61.reuse.H0_H0 ;  /* 0x2000003dff037230 */ /* 0x100fe40000004100 */
[----:B------:R-:W-:Y:S01]  /*6060*/  FMUL R15, R47, R15 ;  /* 0x0000000f2f0f7220 */ /* 0x000fe20000400000 */
[C---:B------:R-:W-:Y:S01]  /*6070*/  FFMA R11, R49.reuse, R2, R11 ;  /* 0x00000002310b7223 */ /* 0x040fe2000000000b */
[----:B------:R-:W-:Y:S02]  /*6080*/  HADD2.F32 R2, -RZ, R60.H1_H1 ;  /* 0x3000003cff027230 */ /* 0x000fe40000004100 */
[----:B------:R-:W-:Y:S01]  /*6090*/  FFMA R8, R49, R0, R8 ;  /* 0x0000000031087223 */ /* 0x000fe20000000008 */
[----:B------:R-:W-:Y:S02]  /*60a0*/  HADD2.F32 R0, -RZ, R61.H1_H1 ;  /* 0x3000003dff007230 */ /* 0x000fe40000004100 */
[C---:B------:R-:W-:Y:S01]  /*60b0*/  FMUL R19, R47.reuse, R19 ;  /* 0x000000132f137220 */ /* 0x040fe20000400000 */
[----:B------:R-:W-:Y:S01]  /*60c0*/  FMUL R23, R47, R23 ;  /* 0x000000172f177220 */ /* 0x000fe20000400000 */
[C---:B------:R-:W-:Y:S01]  /*60d0*/  FFMA R9, R49.reuse, R2, R9 ;  /* 0x0000000231097223 */ /* 0x040fe20000000009 */
[C---:B------:R-:W-:Y:S01]  /*60e0*/  FFMA R10, R49.reuse, R3, R10 ;  /* 0x00000003310a7223 */ /* 0x040fe2000000000a */
[----:B------:R-:W-:Y:S01]  /*60f0*/  FFMA R15, R49, R0, R15 ;  /* 0x00000000310f7223 */ /* 0x000fe2000000000f */
[--C-:B------:R-:W-:Y:S02]  /*6100*/  HADD2.F32 R2, -RZ, R62.reuse.H0_H0 ;  /* 0x2000003eff027230 */ /* 0x100fe40000004100 */
[----:B------:R-:W-:Y:S01]  /*6110*/  FMUL R27, R47, R27 ;  /* 0x0000001b2f1b7220 */ /* 0x000fe20000400000 */
[----:B------:R-:W-:Y:S01]  /*6120*/  HADD2.F32 R0, -RZ, R62.H1_H1 ;  /* 0x3000003eff007230 */ /* 0x000fe20000004100 */
[----:B------:R-:W-:Y:S01]  /*6130*/  F2FP.F16.F32.PACK_AB R54, R5, R4 ;  /* 0x000000040536723e */ /* 0x000fe200000000ff */
[--C-:B------:R-:W-:Y:S02]  /*6140*/  HADD2.F32 R3, -RZ, R63.reuse.H0_H0 ;  /* 0x2000003fff037230 */ /* 0x100fe40000004100 */
[C---:B------:R-:W-:Y:S01]  /*6150*/  FFMA R12, R49.reuse, R2, R12 ;  /* 0x00000002310c7223 */ /* 0x040fe2000000000c */
[--C-:B------:R-:W-:Y:S02]  /*6160*/  HADD2.F32 R2, -RZ, R68.reuse.H0_H0 ;  /* 0x20000044ff027230 */ /* 0x100fe40000004100 */
[C---:B------:R-:W-:Y:S01]  /*6170*/  FFMA R13, R49.reuse, R0, R13 ;  /* 0x00000000310d7223 */ /* 0x040fe2000000000d */
[----:B------:R-:W-:Y:S02]  /*6180*/  HADD2.F32 R0, -RZ, R63.H1_H1 ;  /* 0x3000003fff007230 */ /* 0x000fe40000004100 */
[----:B------:R-:W-:Y:S01]  /*6190*/  FFMA R14, R49, R3, R14 ;  /* 0x00000003310e7223 */ /* 0x000fe2000000000e */
[----:B------:R-:W-:Y:S01]  /*61a0*/  HADD2.F32 R3, -RZ, R68.H1_H1 ;  /* 0x30000044ff037230 */ /* 0x000fe20000004100 */
[----:B------:R-:W-:Y:S01]  /*61b0*/  F2FP.F16.F32.PACK_AB R55, R11, R6 ;  /* 0x000000060b37723e */ /* 0x000fe200000000ff */
[----:B------:R-:W-:Y:S01]  /*61c0*/  FMUL R31, R47, R31 ;  /* 0x0000001f2f1f7220 */ /* 0x000fe20000400000 */
[C---:B------:R-:W-:Y:S01]  /*61d0*/  FFMA R19, R49.reuse, R0, R19 ;  /* 0x0000000031137223 */ /* 0x040fe20000000013 */
[--C-:B------:R-:W-:Y:S02]  /*61e0*/  HADD2.F32 R0, -RZ, R69.reuse.H0_H0 ;  /* 0x20000045ff007230 */ /* 0x100fe40000004100 */
[C---:B------:R-:W-:Y:S01]  /*61f0*/  FFMA R16, R49.reuse, R2, R16 ;  /* 0x0000000231107223 */ /* 0x040fe20000000010 */
[----:B------:R1:W-:Y:S01]  /*6200*/  STS.128 [R67], R52 ;  /* 0x0000003443007388 */ /* 0x0003e20000000c00 */
[C---:B------:R-:W-:Y:S01]  /*6210*/  FFMA R17, R49.reuse, R3, R17 ;  /* 0x0000000331117223 */ /* 0x040fe20000000011 */
[----:B------:R-:W-:Y:S02]  /*6220*/  HADD2.F32 R2, -RZ, R69.H1_H1 ;  /* 0x30000045ff027230 */ /* 0x000fe40000004100 */
[----:B------:R-:W-:Y:S01]  /*6230*/  FFMA R18, R49, R0, R18 ;  /* 0x0000000031127223 */ /* 0x000fe20000000012 */
[--C-:B------:R-:W-:Y:S01]  /*6240*/  HADD2.F32 R0, -RZ, R70.reuse.H0_H0 ;  /* 0x20000046ff007230 */ /* 0x100fe20000004100 */
[----:B------:R-:W-:Y:S01]  /*6250*/  F2FP.F16.F32.PACK_AB R8, R9, R8 ;  /* 0x000000080908723e */ /* 0x000fe200000000ff */
[--C-:B------:R-:W-:Y:S02]  /*6260*/  HADD2.F32 R3, -RZ, R71.reuse.H0_H0 ;  /* 0x20000047ff037230 */ /* 0x100fe40000004100 */
[C---:B------:R-:W-:Y:S01]  /*6270*/  FFMA R23, R49.reuse, R2, R23 ;  /* 0x0000000231177223 */ /* 0x040fe20000000017 */
[----:B------:R-:W-:Y:S02]  /*6280*/  HADD2.F32 R2, -RZ, R70.H1_H1 ;  /* 0x30000046ff027230 */ /* 0x000fe40000004100 */
[----:B------:R-:W-:Y:S01]  /*6290*/  FFMA R20, R49, R0, R20 ;  /* 0x0000000031147223 */ /* 0x000fe20000000014 */
[----:B------:R-:W-:Y:S01]  /*62a0*/  HADD2.F32 R0, -RZ, R71.H1_H1 ;  /* 0x30000047ff007230 */ /* 0x000fe20000004100 */
[----:B------:R-:W-:Y:S01]  /*62b0*/  F2FP.F16.F32.PACK_AB R9, R15, R10 ;  /* 0x0000000a0f09723e */ /* 0x000fe200000000ff */
[----:B------:R-:W-:Y:S02]  /*62c0*/  HADD2.F32 R4, -RZ, R79.H0_H0 ;  /* 0x2000004fff047230 */ /* 0x000fe40000004100 */
[C---:B------:R-:W-:Y:S01]  /*62d0*/  FFMA R21, R49.reuse, R2, R21 ;  /* 0x0000000231157223 */ /* 0x040fe20000000015 */
[C---:B------:R-:W-:Y:S01]  /*62e0*/  FFMA R22, R49.reuse, R3, R22 ;  /* 0x0000000331167223 */ /* 0x040fe20000000016 */
[----:B------:R-:W-:Y:S01]  /*62f0*/  FFMA R27, R49, R0, R27 ;  /* 0x00000000311b7223 */ /* 0x000fe2000000001b */
[--C-:B------:R-:W-:Y:S01]  /*6300*/  HADD2.F32 R2, -RZ, R76.reuse.H0_H0 ;  /* 0x2000004cff027230 */ /* 0x100fe20000004100 */
[----:B------:R-:W-:Y:S01]  /*6310*/  F2FP.F16.F32.PACK_AB R10, R13, R12 ;  /* 0x0000000c0d0a723e */ /* 0x000fe200000000ff */
[----:B------:R-:W-:Y:S01]  /*6320*/  HADD2.F32 R0, -RZ, R76.H1_H1 ;  /* 0x3000004cff007230 */ /* 0x000fe20000004100 */
[----:B------:R-:W-:Y:S01]  /*6330*/  F2FP.F16.F32.PACK_AB R11, R19, R14 ;  /* 0x0000000e130b723e */ /* 0x000fe200000000ff */
[--C-:B------:R-:W-:Y:S02]  /*6340*/  HADD2.F32 R3, -RZ, R77.reuse.H0_H0 ;  /* 0x2000004dff037230 */ /* 0x100fe40000004100 */
[C---:B------:R-:W-:Y:S01]  /*6350*/  FFMA R24, R49.reuse, R2, R24 ;  /* 0x0000000231187223 */ /* 0x040fe20000000018 */
[--C-:B------:R-:W-:Y:S02]  /*6360*/  HADD2.F32 R2, -RZ, R78.reuse.H0_H0 ;  /* 0x2000004eff027230 */ /* 0x100fe40000004100 */
[C---:B------:R-:W-:Y:S01]  /*6370*/  FFMA R25, R49.reuse, R0, R25 ;  /* 0x0000000031197223 */ /* 0x040fe20000000019 */
[----:B------:R1:W-:Y:S01]  /*6380*/  STS.128 [R66+0x10], R8 ;  /* 0x0000100842007388 */ /* 0x0003e20000000c00 */
[----:B------:R-:W-:Y:S02]  /*6390*/  HADD2.F32 R0, -RZ, R77.H1_H1 ;  /* 0x3000004dff007230 */ /* 0x000fe40000004100 */
[----:B------:R-:W-:Y:S01]  /*63a0*/  FFMA R26, R49, R3, R26 ;  /* 0x00000003311a7223 */ /* 0x000fe2000000001a */
[----:B------:R-:W-:Y:S01]  /*63b0*/  HADD2.F32 R3, -RZ, R78.H1_H1 ;  /* 0x3000004eff037230 */ /* 0x000fe20000004100 */
[----:B------:R-:W-:Y:S01]  /*63c0*/  F2FP.F16.F32.PACK_AB R16, R17, R16 ;  /* 0x000000101110723e */ /* 0x000fe200000000ff */
[----:B------:R-:W-:Y:S01]  /*63d0*/  HADD2.F32 R5, -RZ, R79.H1_H1 ;  /* 0x3000004fff057230 */ /* 0x000fe20000004100 */
[----:B------:R-:W-:Y:S01]  /*63e0*/  F2FP.F16.F32.PACK_AB R17, R23, R18 ;  /* 0x000000121711723e */ /* 0x000fe200000000ff */
[----:B------:R-:W-:Y:S01]  /*63f0*/  FFMA R31, R49, R0, R31 ;  /* 0x00000000311f7223 */ /* 0x000fe2000000001f */
[----:B------:R-:W-:Y:S01]  /*6400*/  FMUL R35, R47, R35 ;  /* 0x000000232f237220 */ /* 0x000fe20000400000 */
[----:B------:R-:W-:Y:S01]  /*6410*/  F2FP.F16.F32.PACK_AB R18, R21, R20 ;  /* 0x000000141512723e */ /* 0x000fe200000000ff */
[----:B------:R-:W-:Y:S01]  /*6420*/  FFMA R28, R49, R2, R28 ;  /* 0x00000002311c7223 */ /* 0x000fe2000000001c */
[----:B------:R-:W-:Y:S01]  /*6430*/  F2FP.F16.F32.PACK_AB R19, R27, R22 ;  /* 0x000000161b13723e */ /* 0x000fe200000000ff */
[C---:B------:R-:W-:Y:S01]  /*6440*/  FFMA R29, R49.reuse, R3, R29 ;  /* 0x00000003311d7223 */ /* 0x040fe2000000001d */
[C---:B------:R-:W-:Y:S01]  /*6450*/  FFMA R30, R49.reuse, R4, R30 ;  /* 0x00000004311e7223 */ /* 0x040fe2000000001e */
[----:B------:R-:W-:Y:S01]  /*6460*/  FFMA R35, R49, R5, R35 ;  /* 0x0000000531237223 */ /* 0x000fe20000000023 */
[----:B------:R-:W-:Y:S01]  /*6470*/  F2FP.F16.F32.PACK_AB R24, R25, R24 ;  /* 0x000000181918723e */ /* 0x000fe200000000ff */
[----:B------:R1:W-:Y:S01]  /*6480*/  STS.128 [R65+0x20], R16 ;  /* 0x0000201041007388 */ /* 0x0003e20000000c00 */
[----:B------:R-:W-:Y:S02]  /*6490*/  F2FP.F16.F32.PACK_AB R25, R31, R26 ;  /* 0x0000001a1f19723e */ /* 0x000fe400000000ff */
[----:B------:R-:W-:Y:S02]  /*64a0*/  F2FP.F16.F32.PACK_AB R26, R29, R28 ;  /* 0x0000001c1d1a723e */ /* 0x000fe400000000ff */
[----:B------:R-:W-:Y:S05]  /*64b0*/  F2FP.F16.F32.PACK_AB R27, R35, R30 ;  /* 0x0000001e231b723e */ /* 0x000fea00000000ff */
[----:B------:R1:W-:Y:S01]  /*64c0*/  STS.128 [R64+0x10], R24 ;  /* 0x0000101840007388 */ /* 0x0003e20000000c00 */
[----:B------:R-:W-:Y:S01]  /*64d0*/  @!PT LDS RZ, [RZ] ;  /* 0x00000000fffff984 */ /* 0x000fe20000000800 */
[----:B------:R-:W-:Y:S01]  /*64e0*/  @!PT LDS RZ, [RZ] ;  /* 0x00000000fffff984 */ /* 0x000fe20000000800 */
[----:B------:R-:W-:Y:S01]  /*64f0*/  @!PT LDS RZ, [RZ] ;  /* 0x00000000fffff984 */ /* 0x000fe20000000800 */
[----:B------:R-:W-:Y:S01]  /*6500*/  @!PT LDS RZ, [RZ] ;  /* 0x00000000fffff984 */ /* 0x000fe20000000800 */
[----:B------:R2:W-:Y:S07]  /*6510*/  MEMBAR.ALL.CTA ;  /* 0x0000000000007992 */ /* 0x0005ee0000008000 */
[----:B--2---:R-:W2:Y:S02]  /*6520*/  FENCE.VIEW.ASYNC.S ;  /* 0x00000000000073c6 */ /* 0x004ea40000000000 */
[----:B--2---:R-:W-:Y:S06]  /*6530*/  BAR.SYNC.DEFER_BLOCKING 0x1, 0x80 ;  /* 0x0042000000007b1d */ /* 0x004fec0000010000 */
[----:B------:R-:W-:Y:S05]  /*6540*/  @P0 BRA `(.L_x_99) ;  /* 0x00000000001c0947 */ /* 0x000fea0003800000 */
[----:B------:R-:W-:Y:S01]  /*6550*/  R2UR UR4, R72 ;  /* 0x00000000480472ca */ /* 0x000fe200000e0000 */
[----:B------:R-:W-:Y:S01]  /*6560*/  UIADD3 UR6, UP0, UPT, UR54, 0x680, URZ ;  /* 0x0000068036067890 */ /* 0x000fe2000ff1e0ff */
[----:B------:R-:W-:Y:S03]  /*6570*/  UMOV UR43, UR36 ;  /* 0x00000024002b7c82 */ /* 0x000fe60008000000 */
[----:B------:R-:W-:Y:S08]  /*6580*/  UIADD3.X UR7, UPT, UPT, URZ, UR55, URZ, UP0, !UPT ;  /* 0x00000037ff077290 */ /* 0x000ff000087fe4ff */
[----:B------:R-:W-:Y:S09]  /*6590*/  UIADD3 UR40, UPT, UPT, UR48, 0x200, UR4 ;  /* 0x0000020030287890 */ /* 0x000ff2000fffe004 */
[----:B------:R2:W-:Y:S02]  /*65a0*/  UTMASTG.3D [UR40], [UR6] ;  /* 0x00000028060073b5 */ /* 0x0005e40008010000 */
[----:B--2---:R0:W-:Y:S02]  /*65b0*/  UTMACMDFLUSH ;  /* 0x00000000000079b7 */ /* 0x0041e40000000000 */
.L_x_99:
[----:B------:R-:W-:Y:S05]  /*65c0*/  BSYNC.RECONVERGENT B0 ;  /* 0x0000000000007941 */ /* 0x000fea0003800200 */
.L_x_98:
[----:B------:R-:W-:Y:S01]  /*65d0*/  UIADD3 UR40, UPT, UPT, UR56, 0x1, URZ ;  /* 0x0000000138287890 */ /* 0x000fe2000fffe0ff */
[----:B------:R-:W-:Y:S03]  /*65e0*/  BSSY.RECONVERGENT B0, `(.L_x_100) ;  /* 0x0000005000007945 */ /* 0x000fe60003800200 */
[----:B------:R-:W-:Y:S04]  /*65f0*/  UISETP.NE.AND UP0, UPT, UR40, 0x3, UPT ;  /* 0x000000032800788c */ /* 0x000fe8000bf05270 */
[----:B------:R-:W-:Y:S01]  /*6600*/  USEL UR43, UR40, URZ, UP0 ;  /* 0x000000ff282b7287 */ /* 0x000fe20008000000 */
[----:B------:R-:W-:Y:S11]  /*6610*/  @P0 BRA `(.L_x_101) ;  /* 0x0000000000040947 */ /* 0x000ff60003800000 */
[----:B------:R-:W-:Y:S04]  /*6620*/  DEPBAR.LE SB0, 0x1 ;  /* 0x000080400000791a */ /* 0x000fe80000000000 */
.L_x_101:
[----:B------:R-:W-:Y:S05]  /*6630*/  BSYNC.RECONVERGENT B0 ;  /* 0x0000000000007941 */ /* 0x000fea0003800200 */
.L_x_100:
[----:B------:R-:W-:Y:S01]  /*6640*/  BAR.SYNC.DEFER_BLOCKING 0x1, 0x80 ;  /* 0x0042000000007b1d */ /* 0x000fe20000010000 */
[----:B------:R-:W-:Y:S01]  /*6650*/  ISETP.NE.AND P1, PT, R104, RZ, PT ;  /* 0x000000ff6800720c */ /* 0x000fe20003f25270 */
[----:B------:R-:W-:Y:S01]  /*6660*/  UISETP.NE.AND UP0, UPT, UR50, URZ, UPT ;  /* 0x000000ff3200728c */ /* 0x000fe2000bf05270 */
[----:B------:R-:W-:Y:S11]  /*6670*/  LEA R2, R74, UR48, 0x3 ;  /* 0x000000304a027c11 */ /* 0x000ff6000f8e18ff */
[----:B------:R-:W-:Y:S01]  /*6680*/  @P1 SHF.L.U32 R3, R107, 0x1f, RZ ;  /* 0x0000001f6b031819 */ /* 0x000fe200000006ff */
[----:B------:R-:W-:Y:S06]  /*6690*/  BRA.U !UP0, `(.L_x_102) ;  /* 0x0000000108247547 */ /* 0x000fec000b800000 */
[----:B------:R-:W-:Y:S01]  /*66a0*/  IMAD.U32 R4, RZ, RZ, UR49 ;  /* 0x00000031ff047e24 */ /* 0x000fe2000f8e00ff */
[----:B------:R-:W-:Y:S01]  /*66b0*/  MOV R0, UR37 ;  /* 0x0000002500007c02 */ /* 0x000fe20008000f00 */
[----:B------:R-:W-:Y:S03]  /*66c0*/  UIADD3 UR49, UPT, UPT, UR49, 0x1, URZ ;  /* 0x0000000131317890 */ /* 0x000fe6000fffe0ff */
[----:B------:R-:W-:Y:S01]  /*66d0*/  @P1 LEA R4, R4, UR48, 0x3 ;  /* 0x0000003004041c11 */ /* 0x000fe2000f8e18ff */
[----:B------:R-:W-:Y:S04]  /*66e0*/  UISETP.NE.AND UP0, UPT, UR49, 0x3, UPT ;  /* 0x000000033100788c */ /* 0x000fe8000bf05270 */
[----:B------:R-:W-:Y:S01]  /*66f0*/  @P1 VIADD R4, R4, 0x98 ;  /* 0x0000009804041836 */ /* 0x000fe20000000000 */
[----:B------:R-:W-:Y:S04]  /*6700*/  USEL UR49, UR49, URZ, UP0 ;  /* 0x000000ff31317287 */ /* 0x000fe80008000000 */
[----:B------:R-:W-:Y:S04]  /*6710*/  @P1 PRMT R0, R0, 0x654, R4 ;  /* 0x0000065400001816 */ /* 0x000fe80000000004 */
[----:B------:R2:W-:Y:S04]  /*6720*/  @P1 SYNCS.ARRIVE.TRANS64.RED.A1T0 RZ, [R0+URZ], RZ ;  /* 0x000000ff00ff19a7 */ /* 0x0005e800081004ff */
.L_x_102:
[----:B------:R-:W4:Y:S01]  /*6730*/  @P1 SYNCS.PHASECHK.TRANS64.TRYWAIT P0, [R2+URZ+0x80], R3 ;  /* 0x00008003020015a7 */ /* 0x000f2200080011ff */
[----:B------:R-:W-:Y:S01]  /*6740*/  BSSY B1, `(.L_x_103) ;  /* 0x0000015000017945 */ /* 0x000fe20003800000 */
[----:B----4-:R-:W-:Y:S03]  /*6750*/  @P1 SEL R75, RZ, 0x1, !P0 ;  /* 0x00000001ff4b1807 */ /* 0x010fe60004000000 */
[----:B------:R-:W-:Y:S05]  /*6760*/  @!P1 BRA `(.L_x_104) ;  /* 0x0000000000489947 */ /* 0x000fea0003800000 */
[----:B------:R-:W-:Y:S01]  /*6770*/  ISETP.NE.AND P1, PT, R108, RZ, PT ;  /* 0x000000ff6c00720c */ /* 0x000fe20003f25270 */
[----:B------:R-:W-:Y:S01]  /*6780*/  BSSY B0, `(.L_x_105) ;  /* 0x000000a000007945 */ /* 0x000fe20003800000 */
[----:B------:R-:W-:Y:S11]  /*6790*/  ISETP.NE.AND P0, PT, R75, RZ, PT ;  /* 0x000000ff4b00720c */ /* 0x000ff60003f05270 */
[----:B------:R-:W-:Y:S04]  /*67a0*/  @P1 IMAD R74, R74, 0x2000, R99 ;  /* 0x000020004a4a1824 */ /* 0x000fe800078e0263 */
[----:B------:R-:W-:Y:S01]  /*67b0*/  @P1 IMAD.IADD R4, R106, 0x1, R74 ;  /* 0x000000016a041824 */ /* 0x000fe200078e024a */
[----:B------:R-:W-:Y:S03]  /*67c0*/  @P1 IADD3 R3, PT, PT, R105, R74, RZ ;  /* 0x0000004a69031210 */ /* 0x000fe60007ffe0ff */
[----:B--2---:R-:W-:Y:S01]  /*67d0*/  @P1 IMAD.IADD R0, R98, 0x1, R4 ;  /* 0x0000000162001824 */ /* 0x004fe200078e0204 */
[----:B------:R-:W-:Y:S06]  /*67e0*/  @P0 BRA `(.L_x_106) ;  /* 0x00000000000c0947 */ /* 0x000fec0003800000 */
[----:B------:R-:W-:Y:S04]  /*67f0*/  SHF.L.U32 R107, R107, 0x1f, RZ ;  /* 0x0000001f6b6b7819 */ /* 0x000fe800000006ff */
[----:B------:R-:W2:Y:S02]  /*6800*/  SYNCS.PHASECHK.TRANS64.TRYWAIT P0, [R2+URZ+0x80], R107 ;  /* 0x0000806b020075a7 */ /* 0x000ea400080011ff */
[----:B--2---:R-:W-:Y:S05]  /*6810*/  @!P0 BRA `(.L_x_107) ;  /* 0x0000001800888947 */ /* 0x004fea0003800000 */
.L_x_106:
[----:B------:R-:W-:Y:S05]  /*6820*/  BSYNC B0 ;  /* 0x0000000000007941 */ /* 0x000fea0003800000 */
.L_x_105:
[----:B------:R-:W-:Y:S11]  /*6830*/  ISETP.NE.AND P0, PT, R108, RZ, PT ;  /* 0x000000ff6c00720c */ /* 0x000ff60003f05270 */
[----:B------:R-:W-:Y:S02]  /*6840*/  @!UPT UIADD3 URZ, UPT, UPT, URZ, URZ, URZ ;  /* 0x000000fffffff290 */ /* 0x000fe4000fffe0ff */
[----:B------:R4:W1:Y:S04]  /*6850*/  @P0 LDS.128 R56, [R74] ;  /* 0x000000004a380984 */ /* 0x0008680000000c00 */
[----:B------:R4:W1:Y:S04]  /*6860*/  @P0 LDS.128 R68, [R3+0x20] ;  /* 0x0000200003440984 */ /* 0x0008680000000c00 */
[----:B------:R4:W1:Y:S04]  /*6870*/  @P0 LDS.128 R60, [R4+0x10] ;  /* 0x00001000043c0984 */ /* 0x0008680000000c00 */
[----:B------:R4:W1:Y:S02]  /*6880*/  @P0 LDS.128 R76, [R0+0x10] ;  /* 0x00001000004c0984 */ /* 0x0008640000000c00 */
.L_x_104:
[----:B------:R-:W-:Y:S05]  /*6890*/  BSYNC B1 ;  /* 0x0000000000017941 */ /* 0x000fea0003800000 */
.L_x_103:
[----:B--2-4-:R-:W-:Y:S05]  /*68a0*/  VIADD R0, R48, 0x20 ;  /* 0x0000002030007836 */ /* 0x014fea0000000000 */
[----:B------:R-:W-:Y:S04]  /*68b0*/  SHF.R.U32.HI R0, RZ, 0x15, R0 ;  /* 0x00000015ff007819 */ /* 0x000fe80000011600 */
[----:B------:R-:W-:Y:S11]  /*68c0*/  LOP3.LUT P0, RZ, R0, 0x3, R92, 0x48, !PT ;  /* 0x0000000300ff7812 */ /* 0x000ff6000780485c */
[----:B------:R-:W-:Y:S02]  /*68d0*/  @!UPT UIADD3 URZ, UPT, UPT, URZ, URZ, URZ ;  /* 0x000000fffffff290 */ /* 0x000fe4000fffe0ff */
[----:B------:R-:W-:Y:S05]  /*68e0*/  @!P0 BRA `(.L_x_108) ;  /* 0x0000000000408947 */ /* 0x000fea0003800000 */
[----:B------:R-:W2:Y:S01]  /*68f0*/  LDCU.64 UR8, c[0x4][0x70] ;  /* 0x01000e00ff0877ac */ /* 0x000ea20008000a00 */
[----:B------:R-:W-:Y:S01]  /*6900*/  MOV R3, 0x0 ;  /* 0x0000000000037802 */ /* 0x000fe20000000f00 */
[----:B------:R-:W-:Y:S02]  /*6910*/  HFMA2 R12, -RZ, RZ, 0, 5.9604644775390625e-08 ;  /* 0x00000001ff0c7431 */ /* 0x000fe400000001ff */
[----:B-1----:R-:W-:Y:S02]  /*6920*/  IMAD.MOV.U32 R8, RZ, RZ, 0x192 ;  /* 0x00000192ff087424 */ /* 0x002fe400078e00ff */
[----:B------:R-:W-:Y:S01]  /*6930*/  IMAD.MOV.U32 R13, RZ, RZ, RZ ;  /* 0x000000ffff0d7224 */ /* 0x000fe200078e00ff */
[----:B------:R-:W1:Y:S01]  /*6940*/  LDCU.64 UR6, c[0x4][0x78] ;  /* 0x01000f00ff0677ac */ /* 0x000e620008000a00 */
[----:B------:R-:W4:Y:S01]  /*6950*/  LDC.64 R2, c[0x4][R3] ;  /* 0x0100000003027b82 */ /* 0x000f220000000a00 */
[----:B------:R-:W5:Y:S01]  /*6960*/  LDCU.64 UR4, c[0x4][0x10] ;  /* 0x01000200ff0477ac */ /* 0x000f620008000a00 */
[----:B--2---:R-:W-:Y:S01]  /*6970*/  MOV R5, UR9 ;  /* 0x0000000900057c02 */ /* 0x004fe20008000f00 */
[----:B------:R-:W-:Y:S01]  /*6980*/  IMAD.U32 R4, RZ, RZ, UR8 ;  /* 0x00000008ff047e24 */ /* 0x000fe2000f8e00ff */
[----:B-1----:R-:W-:Y:S01]  /*6990*/  MOV R7, UR7 ;  /* 0x0000000700077c02 */ /* 0x002fe20008000f00 */
[----:B------:R-:W-:Y:S01]  /*69a0*/  IMAD.U32 R6, RZ, RZ, UR6 ;  /* 0x00000006ff067e24 */ /* 0x000fe2000f8e00ff */
[----:B-----5:R-:W-:Y:S01]  /*69b0*/  MOV R11, UR5 ;  /* 0x00000005000b7c02 */ /* 0x020fe20008000f00 */
[----:B------:R-:W-:Y:S02]  /*69c0*/  IMAD.U32 R10, RZ, RZ, UR4 ;  /* 0x00000004ff0a7e24 */ /* 0x000fe4000f8e00ff */
[----:B------:R-:W-:Y:S07]  /*69d0*/  LEPC R20, `(.L_x_108) ;  /* 0x000000001014794e */ /* 0x000fee0000000000 */
[----:B---34-:R-:W-:Y:S05]  /*69e0*/  CALL.ABS.NOINC R2 ;  /* 0x0000000002007343 */ /* 0x018fea0003c00000 */
.L_x_108:
[----:B------:R-:W-:Y:S01]  /*69f0*/  ISETP.NE.AND P0, PT, R100, RZ, PT ;  /* 0x000000ff6400720c */ /* 0x000fe20003f05270 */
[----:B------:R-:W-:Y:S05]  /*6a00*/  WARPSYNC.ALL ;  /* 0x0000000000007948 */ /* 0x000fea0003800000 */
[----:B------:R-:W-:Y:S01]  /*6a10*/  R2UR UR4, R48 ;  /* 0x00000000300472ca */ /* 0x000fe200000e0000 */
[--C-:B-1----:R-:W-:Y:S01]  /*6a20*/  HADD2.F32 R0, -RZ, R56.reuse.H0_H0 ;  /* 0x20000038ff007230 */ /* 0x102fe20000004100 */
[----:B------:R-:W-:Y:S01]  /*6a30*/  R2UR UR5, R73 ;  /* 0x00000000490572ca */ /* 0x000fe200000e0000 */
[----:B------:R-:W-:Y:S01]  /*6a40*/  HADD2.F32 R2, -RZ, R56.H1_H1 ;  /* 0x30000038ff027230 */ /* 0x000fe20000004100 */
[----:B------:R-:W-:Y:S01]  /*6a50*/  USHF.L.U32 UR8, UR43, 0xd, URZ ;  /* 0x0000000d2b087899 */ /* 0x000fe200080006ff */
[--C-:B------:R-:W-:Y:S01]  /*6a60*/  HADD2.F32 R3, -RZ, R57.reuse.H0_H0 ;  /* 0x20000039ff037230 */ /* 0x100fe20000004100 */
[----:B------:R-:W-:Y:S01]  /*6a70*/  BSSY.RECONVERGENT B0, `(.L_x_109) ;  /* 0x000008b000007945 */ /* 0x000fe20003800200 */
[----:B------:R-:W-:Y:S02]  /*6a80*/  HADD2.F32 R48, -RZ, R57.H1_H1 ;  /* 0x30000039ff307230 */ /* 0x000fe40000004100 */
[--C-:B------:R-:W-:Y:S02]  /*6a90*/  HADD2.F32 R50, -RZ, R58.reuse.H0_H0 ;  /* 0x2000003aff327230 */ /* 0x100fe40000004100 */
[----:B------:R-:W-:Y:S02]  /*6aa0*/  HADD2.F32 R51, -RZ, R58.H1_H1 ;  /* 0x3000003aff337230 */ /* 0x000fe40000004100 */
[----:B------:R-:W1:Y:S01]  /*6ab0*/  LDTM.x32 R4, tmem[UR4+0x20] ;  /* 0x00002004000479ee */ /* 0x000e6200082c0000 */
[----:B------:R-:W-:Y:S01]  /*6ac0*/  NOP ;  /* 0x0000000000007918 */ /* 0x000fe20000000000 */
[----:B------:R-:W-:Y:S01]  /*6ad0*/  UIADD3 UR5, UPT, UPT, UR5, 0x100, URZ ;  /* 0x0000010005057890 */ /* 0x000fe2000fffe0ff */
[--C-:B------:R-:W-:Y:S02]  /*6ae0*/  HADD2.F32 R52, -RZ, R59.reuse.H0_H0 ;  /* 0x2000003bff347230 */ /* 0x100fe40000004100 */
[----:B------:R-:W-:Y:S01]  /*6af0*/  HADD2.F32 R53, -RZ, R59.H1_H1 ;  /* 0x3000003bff357230 */ /* 0x000fe20000004100 */
[----:B------:R-:W-:Y:S01]  /*6b00*/  UPRMT UR5, UR37, 0x654, UR5 ;  /* 0x0000065425057896 */ /* 0x000fe20008000005 */
[--C-:B------:R-:W-:Y:S02]  /*6b10*/  HADD2.F32 R54, -RZ, R60.reuse.H0_H0 ;  /* 0x2000003cff367230 */ /* 0x100fe40000004100 */
[----:B------:R-:W-:Y:S02]  /*6b20*/  HADD2.F32 R55, -RZ, R60.H1_H1 ;  /* 0x3000003cff377230 */ /* 0x000fe40000004100 */
[--C-:B------:R-:W-:Y:S02]  /*6b30*/  HADD2.F32 R56, -RZ, R61.reuse.H0_H0 ;  /* 0x2000003dff387230 */ /* 0x100fe40000004100 */
[----:B------:R-:W-:Y:S02]  /*6b40*/  HADD2.F32 R57, -RZ, R61.H1_H1 ;  /* 0x3000003dff397230 */ /* 0x000fe40000004100 */
[----:B-1----:R-:W-:Y:S01]  /*6b50*/  SYNCS.ARRIVE.TRANS64.RED.A1T0 RZ, [UR5], RZ ;  /* 0x000000ffffff79a7 */ /* 0x002fe20008100405 */
[--C-:B------:R-:W-:Y:S02]  /*6b60*/  HADD2.F32 R58, -RZ, R62.reuse.H0_H0 ;  /* 0x2000003eff3a7230 */ /* 0x100fe40000004100 */
[----:B------:R-:W-:Y:S02]  /*6b70*/  HADD2.F32 R59, -RZ, R62.H1_H1 ;  /* 0x3000003eff3b7230 */ /* 0x000fe40000004100 */
[--C-:B------:R-:W-:Y:S02]  /*6b80*/  HADD2.F32 R60, -RZ, R63.reuse.H0_H0 ;  /* 0x2000003fff3c7230 */ /* 0x100fe40000004100 */
[----:B------:R-:W-:Y:S02]  /*6b90*/  HADD2.F32 R61, -RZ, R63.H1_H1 ;  /* 0x3000003fff3d7230 */ /* 0x000fe40000004100 */
[C---:B------:R-:W-:Y:S01]  /*6ba0*/  FMUL R4, R47.reuse, R4 ;  /* 0x000000042f047220 */ /* 0x040fe20000400000 */
[C---:B------:R-:W-:Y:S01]  /*6bb0*/  FMUL R5, R47.reuse, R5 ;  /* 0x000000052f057220 */ /* 0x040fe20000400000 */
[C---:B------:R-:W-:Y:S01]  /*6bc0*/  FMUL R6, R47.reuse, R6 ;  /* 0x000000062f067220 */ /* 0x040fe20000400000 */
[----:B------:R-:W-:Y:S01]  /*6bd0*/  FMUL R7, R47, R7 ;  /* 0x000000072f077220 */ /* 0x000fe20000400000 */
[C---:B------:R-:W-:Y:S01]  /*6be0*/  FFMA R4, R49.reuse, R0, R4 ;  /* 0x0000000031047223 */ /* 0x040fe20000000004 */
[C---:B------:R-:W-:Y:S01]  /*6bf0*/  FFMA R5, R49.reuse, R2, R5 ;  /* 0x0000000231057223 */ /* 0x040fe20000000005 */
[C---:B------:R-:W-:Y:S01]  /*6c00*/  FFMA R6, R49.reuse, R3, R6 ;  /* 0x0000000331067223 */ /* 0x040fe20000000006 */
[----:B------:R-:W-:Y:S01]  /*6c10*/  FFMA R7, R49, R48, R7 ;  /* 0x0000003031077223 */ /* 0x000fe20000000007 */
[C---:B------:R-:W-:Y:S01]  /*6c20*/  FMUL R8, R47.reuse, R8 ;  /* 0x000000082f087220 */ /* 0x040fe20000400000 */
[----:B------:R-:W-:Y:S01]  /*6c30*/  FMUL R9, R47, R9 ;  /* 0x000000092f097220 */ /* 0x000fe20000400000 */
[----:B------:R-:W-:Y:S01]  /*6c40*/  F2FP.F16.F32.PACK_AB R4, R5, R4 ;  /* 0x000000040504723e */ /* 0x000fe200000000ff */
[----:B------:R-:W-:Y:S01]  /*6c50*/  FMUL R0, R47, R10 ;  /* 0x0000000a2f007220 */ /* 0x000fe20000400000 */
[----:B------:R-:W-:Y:S01]  /*6c60*/  F2FP.F16.F32.PACK_AB R5, R7, R6 ;  /* 0x000000060705723e */ /* 0x000fe200000000ff */
[C---:B------:R-:W-:Y:S01]  /*6c70*/  FFMA R8, R49.reuse, R50, R8 ;  /* 0x0000003231087223 */ /* 0x040fe20000000008 */
[C---:B------:R-:W-:Y:S01]  /*6c80*/  FFMA R9, R49.reuse, R51, R9 ;  /* 0x0000003331097223 */ /* 0x040fe20000000009 */
[----:B------:R-:W-:Y:S01]  /*6c90*/  FFMA R0, R49, R52, R0 ;  /* 0x0000003431007223 */ /* 0x000fe20000000000 */
[C---:B------:R-:W-:Y:S01]  /*6ca0*/  FMUL R2, R47.reuse, R11 ;  /* 0x0000000b2f027220 */ /* 0x040fe20000400000 */
[C---:B------:R-:W-:Y:S01]  /*6cb0*/  FMUL R3, R47.reuse, R12 ;  /* 0x0000000c2f037220 */ /* 0x040fe20000400000 */
[----:B------:R-:W-:Y:S01]  /*6cc0*/  FMUL R10, R47, R13 ;  /* 0x0000000d2f0a7220 */ /* 0x000fe20000400000 */
[----:B------:R-:W-:Y:S01]  /*6cd0*/  F2FP.F16.F32.PACK_AB R6, R9, R8 ;  /* 0x000000080906723e */ /* 0x000fe200000000ff */
[C---:B------:R-:W-:Y:S01]  /*6ce0*/  FFMA R2, R49.reuse, R53, R2 ;  /* 0x0000003531027223 */ /* 0x040fe20000000002 */
[C---:B------:R-:W-:Y:S01]  /*6cf0*/  FFMA R3, R49.reuse, R54, R3 ;  /* 0x0000003631037223 */ /* 0x040fe20000000003 */
[----:B------:R-:W-:Y:S01]  /*6d00*/  FFMA R10, R49, R55, R10 ;  /* 0x00000037310a7223 */ /* 0x000fe2000000000a */
[C---:B------:R-:W-:Y:S01]  /*6d10*/  FMUL R11, R47.reuse, R14 ;  /* 0x0000000e2f0b7220 */ /* 0x040fe20000400000 */
[C---:B------:R-:W-:Y:S01]  /*6d20*/  FMUL R15, R47.reuse, R15 ;  /* 0x0000000f2f0f7220 */ /* 0x040fe20000400000 */
[C---:B------:R-:W-:Y:S01]  /*6d30*/  FMUL R12, R47.reuse, R16 ;  /* 0x000000102f0c7220 */ /* 0x040fe20000400000 */
[----:B------:R-:W-:Y:S01]  /*6d40*/  FMUL R13, R47, R17 ;  /* 0x000000112f0d7220 */ /* 0x000fe20000400000 */
[----:B------:R-:W-:Y:S01]  /*6d50*/  FFMA R11, R49, R56, R11 ;  /* 0x00000038310b7223 */ /* 0x000fe2000000000b */
[----:B------:R-:W-:Y:S01]  /*6d60*/  FMUL R14, R47, R18 ;  /* 0x000000122f0e7220 */ /* 0x000fe20000400000 */
[----:B------:R-:W-:Y:S01]  /*6d70*/  FFMA R15, R49, R57, R15 ;  /* 0x00000039310f7223 */ /* 0x000fe2000000000f */
[--C-:B------:R-:W-:Y:S02]  /*6d80*/  HADD2.F32 R62, -RZ, R68.reuse.H0_H0 ;  /* 0x20000044ff3e7230 */ /* 0x100fe40000004100 */
[----:B------:R-:W-:Y:S01]  /*6d90*/  FMUL R19, R47, R19 ;  /* 0x000000132f137220 */ /* 0x000fe20000400000 */
[----:B------:R-:W-:Y:S01]  /*6da0*/  F2FP.F16.F32.PACK_AB R7, R2, R0 ;  /* 0x000000000207723e */ /* 0x000fe200000000ff */
[----:B------:R-:W-:Y:S01]  /*6db0*/  FFMA R12, R49, R58, R12 ;  /* 0x0000003a310c7223 */ /* 0x000fe2000000000c */
[----:B------:R-:W-:Y:S02]  /*6dc0*/  HADD2.F32 R63, -RZ, R68.H1_H1 ;  /* 0x30000044ff3f7230 */ /* 0x000fe40000004100 */
[----:B------:R-:W-:Y:S01]  /*6dd0*/  FMUL R16, R47, R20 ;  /* 0x000000142f107220 */ /* 0x000fe20000400000 */
[----:B------:R-:W-:Y:S01]  /*6de0*/  FFMA R13, R49, R59, R13 ;  /* 0x0000003b310d7223 */ /* 0x000fe2000000000d */
[----:B------:R1:W-:Y:S01]  /*6df0*/  STS.128 [R99+UR8], R4 ;  /* 0x0000000463007988 */ /* 0x0003e20008000c08 */
[--C-:B---3--:R-:W-:Y:S02]  /*6e00*/  HADD2.F32 R64, -RZ, R69.reuse.H0_H0 ;  /* 0x20000045ff407230 */ /* 0x108fe40000004100 */
[----:B------:R-:W-:Y:S01]  /*6e10*/  FMUL R17, R47, R21 ;  /* 0x000000152f117220 */ /* 0x000fe20000400000 */
[----:B------:R-:W-:Y:S01]  /*6e20*/  FFMA R14, R49, R60, R14 ;  /* 0x0000003c310e7223 */ /* 0x000fe2000000000e */
[----:B------:R-:W-:Y:S02]  /*6e30*/  HADD2.F32 R65, -RZ, R69.H1_H1 ;  /* 0x30000045ff417230 */ /* 0x000fe40000004100 */
[----:B------:R-:W-:Y:S01]  /*6e40*/  FMUL R18, R47, R22 ;  /* 0x000000162f127220 */ /* 0x000fe20000400000 */
[----:B------:R-:W-:Y:S01]  /*6e50*/  FFMA R19, R49, R61, R19 ;  /* 0x0000003d31137223 */ /* 0x000fe20000000013 */
[----:B------:R-:W-:Y:S02]  /*6e60*/  HADD2.F32 R66, -RZ, R70.H0_H0 ;  /* 0x20000046ff427230 */ /* 0x000fe40000004100 */
[----:B------:R-:W-:Y:S01]  /*6e70*/  FMUL R23, R47, R23 ;  /* 0x000000172f177220 */ /* 0x000fe20000400000 */
[--C-:B------:R-:W-:Y:S02]  /*6e80*/  HADD2.F32 R74, -RZ, R78.reuse.H0_H0 ;  /* 0x2000004eff4a7230 */ /* 0x100fe40000004100 */
[----:B------:R-:W-:Y:S01]  /*6e90*/  FFMA R16, R49, R62, R16 ;  /* 0x0000003e31107223 */ /* 0x000fe20000000010 */
[----:B------:R-:W-:Y:S01]  /*6ea0*/  HADD2.F32 R75, -RZ, R78.H1_H1 ;  /* 0x3000004eff4b7230 */ /* 0x000fe20000004100 */
[----:B------:R-:W-:Y:S01]  /*6eb0*/  IADD3 R78, PT, PT, R99, UR8, RZ ;  /* 0x00000008634e7c10 */ /* 0x000fe2000fffe0ff */
[----:B------:R-:W-:Y:S02]  /*6ec0*/  HADD2.F32 R67, -RZ, R70.H1_H1 ;  /* 0x30000046ff437230 */ /* 0x000fe40000004100 */
[----:B------:R-:W-:Y:S01]  /*6ed0*/  FMUL R20, R47, R24 ;  /* 0x000000182f147220 */ /* 0x000fe20000400000 */
[----:B------:R-:W-:Y:S01]  /*6ee0*/  FFMA R17, R49, R63, R17 ;  /* 0x0000003f31117223 */ /* 0x000fe20000000011 */
[--C-:B------:R-:W-:Y:S02]  /*6ef0*/  HADD2.F32 R68, -RZ, R71.reuse.H0_H0 ;  /* 0x20000047ff447230 */ /* 0x100fe40000004100 */
[----:B------:R-:W-:Y:S01]  /*6f00*/  FMUL R21, R47, R25 ;  /* 0x000000192f157220 */ /* 0x000fe20000400000 */
[----:B------:R-:W-:Y:S01]  /*6f10*/  FFMA R18, R49, R64, R18 ;  /* 0x0000004031127223 */ /* 0x000fe20000000012 */
[----:B------:R-:W-:Y:S02]  /*6f20*/  HADD2.F32 R69, -RZ, R71.H1_H1 ;  /* 0x30000047ff457230 */ /* 0x000fe40000004100 */
[----:B------:R-:W-:Y:S01]  /*6f30*/  FMUL R22, R47, R26 ;  /* 0x0000001a2f167220 */ /* 0x000fe20000400000 */
[----:B------:R-:W-:Y:S01]  /*6f40*/  F2FP.F16.F32.PACK_AB R8, R10, R3 ;  /* 0x000000030a08723e */ /* 0x000fe200000000ff */
[----:B------:R-:W-:Y:S01]  /*6f50*/  FFMA R23, R49, R65, R23 ;  /* 0x0000004131177223 */ /* 0x000fe20000000017 */
[----:B------:R-:W-:Y:S01]  /*6f60*/  F2FP.F16.F32.PACK_AB R9, R15, R11 ;  /* 0x0000000b0f09723e */ /* 0x000fe200000000ff */
[--C-:B------:R-:W-:Y:S02]  /*6f70*/  HADD2.F32 R70, -RZ, R76.reuse.H0_H0 ;  /* 0x2000004cff467230 */ /* 0x100fe40000004100 */
[----:B------:R-:W-:Y:S01]  /*6f80*/  FMUL R27, R47, R27 ;  /* 0x0000001b2f1b7220 */ /* 0x000fe20000400000 */
[----:B------:R-:W-:Y:S01]  /*6f90*/  IADD3 R106, PT, PT, R106, R78, RZ ;  /* 0x0000004e6a6a7210 */ /* 0x000fe20007ffe0ff */
[----:B------:R-:W-:Y:S01]  /*6fa0*/  FFMA R20, R49, R66, R20 ;  /* 0x0000004231147223 */ /* 0x000fe20000000014 */
[----:B------:R-:W-:Y:S01]  /*6fb0*/  F2FP.F16.F32.PACK_AB R10, R13, R12 ;  /* 0x0000000c0d0a723e */ /* 0x000fe200000000ff */
[----:B------:R-:W-:Y:S01]  /*6fc0*/  HADD2.F32 R71, -RZ, R76.H1_H1 ;  /* 0x3000004cff477230 */ /* 0x000fe20000004100 */
[----:B------:R-:W-:Y:S01]  /*6fd0*/  F2FP.F16.F32.PACK_AB R11, R19, R14 ;  /* 0x0000000e130b723e */ /* 0x000fe200000000ff */
[----:B------:R-:W-:Y:S01]  /*6fe0*/  FMUL R24, R47, R28 ;  /* 0x0000001c2f187220 */ /* 0x000fe20000400000 */
[----:B------:R-:W-:Y:S01]  /*6ff0*/  FFMA R21, R49, R67, R21 ;  /* 0x0000004331157223 */ /* 0x000fe20000000015 */
[--C-:B------:R-:W-:Y:S02]  /*7000*/  HADD2.F32 R72, -RZ, R77.reuse.H0_H0 ;  /* 0x2000004dff487230 */ /* 0x100fe40000004100 */
[----:B------:R-:W-:Y:S01]  /*7010*/  FMUL R25, R47, R29 ;  /* 0x0000001d2f197220 */ /* 0x000fe20000400000 */
[----:B------:R1:W-:Y:S01]  /*7020*/  STS.128 [R106+0x10], R8 ;  /* 0x000010086a007388 */ /* 0x0003e20000000c00 */
[----:B------:R-:W-:Y:S01]  /*7030*/  FFMA R22, R49, R68, R22 ;  /* 0x0000004431167223 */ /* 0x000fe20000000016 */
[----:B------:R-:W-:Y:S02]  /*7040*/  HADD2.F32 R73, -RZ, R77.H1_H1 ;  /* 0x3000004dff497230 */ /* 0x000fe40000004100 */
[----:B------:R-:W-:Y:S01]  /*7050*/  FMUL R26, R47, R30 ;  /* 0x0000001e2f1a7220 */ /* 0x000fe20000400000 */
[----:B------:R-:W-:Y:S01]  /*7060*/  FFMA R27, R49, R69, R27 ;  /* 0x00000045311b7223 */ /* 0x000fe2000000001b */
        /* <DEDUP_REMOVED lines=10> */
[----:B------:R-:W-:Y:S01]  /*7110*/  F2FP.F16.F32.PACK_AB R17, R23, R18 ;  /* 0x000000121711723e */ /* 0x000fe200000000ff */
[----:B------:R-:W-:Y:S01]  /*7120*/  FFMA R31, R49, R73, R31 ;  /* 0x00000049311f7223 */ /* 0x000fe2000000001f */
[----:B------:R-:W-:Y:S01]  /*7130*/  FMUL R35, R47, R35 ;  /* 0x000000232f237220 */ /* 0x000fe20000400000 */
[----:B------:R-:W-:Y:S01]  /*7140*/  IADD3 R105, PT, PT, R105, R78, RZ ;  /* 0x0000004e69697210 */ /* 0x000fe20007ffe0ff */
[----:B------:R-:W-:Y:S01]  /*7150*/  FFMA R28, R49, R74, R28 ;  /* 0x0000004a311c7223 */ /* 0x000fe2000000001c */
[----:B------:R-:W-:Y:S01]  /*7160*/  F2FP.F16.F32.PACK_AB R18, R21, R20 ;  /* 0x000000141512723e */ /* 0x000fe200000000ff */
[----:B------:R-:W-:Y:S01]  /*7170*/  FFMA R29, R49, R75, R29 ;  /* 0x0000004b311d7223 */ /* 0x000fe2000000001d */
[----:B------:R-:W-:Y:S01]  /*7180*/  F2FP.F16.F32.PACK_AB R19, R27, R22 ;  /* 0x000000161b13723e */ /* 0x000fe200000000ff */
[C---:B------:R-:W-:Y:S01]  /*7190*/  FFMA R30, R49.reuse, R76, R30 ;  /* 0x0000004c311e7223 */ /* 0x040fe2000000001e */
[----:B------:R-:W-:Y:S01]  /*71a0*/  FFMA R35, R49, R77, R35 ;  /* 0x0000004d31237223 */ /* 0x000fe20000000023 */
[----:B------:R-:W-:Y:S02]  /*71b0*/  F2FP.F16.F32.PACK_AB R24, R25, R24 ;  /* 0x000000181918723e */ /* 0x000fe400000000ff */
[----:B------:R1:W-:Y:S01]  /*71c0*/  STS.128 [R105+0x20], R16 ;  /* 0x0000201069007388 */ /* 0x0003e20000000c00 */
[----:B------:R-:W-:Y:S02]  /*71d0*/  F2FP.F16.F32.PACK_AB R25, R31, R26 ;  /* 0x0000001a1f19723e */ /* 0x000fe400000000ff */
[----:B------:R-:W-:Y:S02]  /*71e0*/  F2FP.F16.F32.PACK_AB R26, R29, R28 ;  /* 0x0000001c1d1a723e */ /* 0x000fe400000000ff */
[----:B------:R-:W-:Y:S02]  /*71f0*/  F2FP.F16.F32.PACK_AB R27, R35, R30 ;  /* 0x0000001e231b723e */ /* 0x000fe400000000ff */
[----:B------:R-:W-:Y:S05]  /*7200*/  IADD3 R0, PT, PT, R98, R106, RZ ;  /* 0x0000006a62007210 */ /* 0x000fea0007ffe0ff */
        /* <DEDUP_REMOVED lines=9> */
[----:B------:R-:W-:Y:S02]  /*72a0*/  UIADD3 UR10, UP0, UPT, UR54, 0x680, URZ ;  /* 0x00000680360a7890 */ /* 0x000fe4000ff1e0ff */
[----:B------:R-:W-:Y:S02]  /*72b0*/  UIADD3 UR5, UPT, UPT, UR41, 0x20, URZ ;  /* 0x0000002029057890 */ /* 0x000fe4000fffe0ff */
[----:B------:R-:W-:Y:S02]  /*72c0*/  UIADD3 UR4, UPT, UPT, UR48, 0x200, UR8 ;  /* 0x0000020030047890 */ /* 0x000fe4000fffe008 */
[----:B------:R-:W-:Y:S01]  /*72d0*/  UIADD3.X UR11, UPT, UPT, URZ, UR55, URZ, UP0, !UPT ;  /* 0x00000037ff0b7290 */ /* 0x000fe200087fe4ff */
[----:B------:R-:W-:Y:S01]  /*72e0*/  UMOV UR6, UR42 ;  /* 0x0000002a00067c82 */ /* 0x000fe20008000000 */
[----:B------:R-:W-:Y:S07]  /*72f0*/  UMOV UR7, UR36 ;  /* 0x0000002400077c82 */ /* 0x000fee0008000000 */
[----:B------:R2:W-:Y:S02]  /*7300*/  UTMASTG.3D [UR4], [UR10] ;  /* 0x000000040a0073b5 */ /* 0x0005e40008010000 */
[----:B--2---:R0:W-:Y:S02]  /*7310*/  UTMACMDFLUSH ;  /* 0x00000000000079b7 */ /* 0x0041e40000000000 */
.L_x_110:
[----:B------:R-:W-:Y:S05]  /*7320*/  BSYNC.RECONVERGENT B0 ;  /* 0x0000000000007941 */ /* 0x000fea0003800200 */
.L_x_109:
[----:B------:R-:W-:Y:S01]  /*7330*/  UIADD3 UR43, UPT, UPT, UR43, 0x1, URZ ;  /* 0x000000012b2b7890 */ /* 0x000fe2000fffe0ff */
[----:B------:R-:W-:Y:S03]  /*7340*/  BSSY.RECONVERGENT B0, `(.L_x_111) ;  /* 0x0000008000007945 */ /* 0x000fe60003800200 */
[----:B------:R-:W-:Y:S04]  /*7350*/  UISETP.NE.AND UP0, UPT, UR43, 0x3, UPT ;  /* 0x000000032b00788c */ /* 0x000fe8000bf05270 */
[----:B------:R-:W-:Y:S02]  /*7360*/  UISETP.EQ.XOR UP1, UPT, UR40, 0x3, !UP0 ;  /* 0x000000032800788c */ /* 0x000fe4000c722a70 */
[----:B------:R-:W-:Y:S02]  /*7370*/  USEL UR56, UR43, URZ, UP0 ;  /* 0x000000ff2b387287 */ /* 0x000fe40008000000 */
[----:B------:R-:W-:Y:S04]  /*7380*/  USEL UR4, URZ, 0x1, !UP1 ;  /* 0x00000001ff047887 */ /* 0x000fe8000c800000 */
[----:B------:R-:W-:Y:S01]  /*7390*/  ULOP3.LUT UR51, UR51, UR4, URZ, 0x3c, !UPT ;  /* 0x0000000433337292 */ /* 0x000fe2000f8e3cff */
[----:B------:R-:W-:Y:S11]  /*73a0*/  @P0 BRA `(.L_x_112) ;  /* 0x0000000000040947 */ /* 0x000ff60003800000 */
[----:B------:R-:W-:Y:S04]  /*73b0*/  DEPBAR.LE SB0, 0x1 ;  /* 0x000080400000791a */ /* 0x000fe80000000000 */
.L_x_112:
[----:B------:R-:W-:Y:S05]  /*73c0*/  BSYNC.RECONVERGENT B0 ;  /* 0x0000000000007941 */ /* 0x000fea0003800200 */
.L_x_111:
[----:B------:R-:W-:Y:S01]  /*73d0*/  BAR.SYNC.DEFER_BLOCKING 0x1, 0x80 ;  /* 0x0042000000007b1d */ /* 0x000fe20000010000 */
[----:B------:R-:W-:Y:S01]  /*73e0*/  UISETP.NE.AND UP0, UPT, UR50, -0x2, UPT ;  /* 0xfffffffe3200788c */ /* 0x000fe2000bf05270 */
[----:B------:R-:W-:Y:S08]  /*73f0*/  IADD3 R45, PT, PT, R45, 0x1, RZ ;  /* 0x000000012d2d7810 */ /* 0x000ff00007ffe0ff */
[----:B------:R-:W-:Y:S05]  /*7400*/  BRA.U !UP0, `(.L_x_113) ;  /* 0x0000000108287547 */ /* 0x000fea000b800000 */
[----:B------:R-:W-:Y:S01]  /*7410*/  ISETP.NE.AND P0, PT, R104, RZ, PT ;  /* 0x000000ff6800720c */ /* 0x000fe20003f05270 */
[----:B------:R-:W-:Y:S01]  /*7420*/  IMAD.U32 R2, RZ, RZ, UR49 ;  /* 0x00000031ff027e24 */ /* 0x000fe2000f8e00ff */
[----:B------:R-:W-:Y:S01]  /*7430*/  UIADD3 UR49, UPT, UPT, UR49, 0x1, URZ ;  /* 0x0000000131317890 */ /* 0x000fe2000fffe0ff */
[----:B-1----:R-:W-:Y:S03]  /*7440*/  IMAD.U32 R0, RZ, RZ, UR37 ;  /* 0x00000025ff007e24 */ /* 0x002fe6000f8e00ff */
[----:B------:R-:W-:Y:S04]  /*7450*/  UISETP.NE.AND UP0, UPT, UR49, 0x3, UPT ;  /* 0x000000033100788c */ /* 0x000fe8000bf05270 */
[----:B------:R-:W-:Y:S03]  /*7460*/  USEL UR49, UR49, URZ, UP0 ;  /* 0x000000ff31317287 */ /* 0x000fe60008000000 */
[----:B------:R-:W-:Y:S05]  /*7470*/  @P0 LEA R2, R2, UR48, 0x3 ;  /* 0x0000003002020c11 */ /* 0x000fea000f8e18ff */
[----:B------:R-:W-:Y:S05]  /*7480*/  @P0 VIADD R2, R2, 0x98 ;  /* 0x0000009802020836 */ /* 0x000fea0000000000 */
[----:B------:R-:W-:Y:S04]  /*7490*/  @P0 PRMT R0, R0, 0x654, R2 ;  /* 0x0000065400000816 */ /* 0x000fe80000000002 */
[----:B------:R2:W-:Y:S03]  /*74a0*/  @P0 SYNCS.ARRIVE.TRANS64.RED.A1T0 RZ, [R0+URZ], RZ ;  /* 0x000000ff00ff09a7 */ /* 0x0005e600081004ff */
.L_x_113:
[----:B------:R-:W-:Y:S01]  /*74b0*/  ISETP.NE.AND P2, PT, R101, RZ, PT ;  /* 0x000000ff6500720c */ /* 0x000fe20003f45270 */
[----:B------:R-:W-:Y:S01]  /*74c0*/  UIADD3 UR50, UPT, UPT, UR50, 0x2, URZ ;  /* 0x0000000232327890 */ /* 0x000fe2000fffe0ff */
[----:B------:R-:W-:Y:S01]  /*74d0*/  ISETP.NE.AND P0, PT, R103, 0x2, PT ;  /* 0x000000026700780c */ /* 0x000fe20003f05270 */
[----:B------:R-:W-:Y:S01]  /*74e0*/  IMAD.IADD R14, R43, 0x1, R86 ;  /* 0x000000012b0e7824 */ /* 0x000fe200078e0256 */
[----:B------:R-:W-:Y:S01]  /*74f0*/  ISETP.NE.AND P1, PT, R45, 0x4, PT ;  /* 0x000000042d00780c */ /* 0x000fe20003f25270 */
[----:B------:R-:W-:Y:S01]  /*7500*/  IMAD.IADD R15, R44, 0x1, R87 ;  /* 0x000000012c0f7824 */ /* 0x000fe200078e0257 */
[----:B------:R-:W-:Y:S02]  /*7510*/  SEL R2, RZ, 0x1, P0 ;  /* 0x00000001ff027807 */ /* 0x000fe40000000000 */
[----:B-12---:R-:W-:Y:S02]  /*7520*/  SEL R0, RZ, 0x1, P1 ;  /* 0x00000001ff007807 */ /* 0x006fe40000800000 */
[----:B------:R-:W-:Y:S02]  /*7530*/  LOP3.LUT R96, R96, R2, RZ, 0x3c, !PT ;  /* 0x0000000260607212 */ /* 0x000fe400078e3cff */
[----:B------:R-:W-:Y:S02]  /*7540*/  LOP3.LUT R97, R97, R0, RZ, 0x3c, !PT ;  /* 0x0000000061617212 */ /* 0x000fe400078e3cff */
[----:B------:R-:W-:Y:S02]  /*7550*/  @P2 R2UR UR36, R95 ;  /* 0x000000005f2422ca */ /* 0x000fe400000e0000 */
[----:B------:R-:W-:Y:S02]  /*7560*/  SEL R103, R103, RZ, P0 ;  /* 0x000000ff67677207 */ /* 0x000fe40000000000 */
[----:B------:R-:W-:Y:S01]  /*7570*/  SEL R45, R45, RZ, P1 ;  /* 0x000000ff2d2d7207 */ /* 0x000fe20000800000 */
[----:B------:R-:W-:Y:S10]  /*7580*/  @P2 BRA `(.L_x_114) ;  /* 0xffffffd800042947 */ /* 0x000ff4000383ffff */
[----:B------:R-:W-:-:S09]  /*7590*/  UISETP.NE.AND UP0, UPT, UR53, URZ, UPT ;  /* 0x000000ff3500728c */ /* 0x000fd2000bf05270 */
[----:B------:R-:W-:Y:S05]  /*75a0*/  BRA.U !UP0, `(.L_x_115) ;  /* 0x0000000108487547 */ /* 0x000fea000b800000 */
[----:B------:R-:W1:Y:S02]  /*75b0*/  LDCU.64 UR4, c[0x0][0x890] ;  /* 0x00011200ff0477ac */ /* 0x000e640008000a00 */
[----:B-1----:R-:W-:-:S04]  /*75c0*/  UISETP.NE.U32.AND UP0, UPT, UR4, URZ, UPT ;  /* 0x000000ff0400728c */ /* 0x002fc8000bf05070 */
[----:B------:R-:W-:-:S09]  /*75d0*/  UISETP.NE.AND.EX UP0, UPT, UR5, URZ, UPT, UP0 ;  /* 0x000000ff0500728c */ /* 0x000fd2000bf05300 */
[----:B------:R-:W-:Y:S05]  /*75e0*/  BRA.U UP0, `(.L_x_116) ;  /* 0x00000001000c7547 */ /* 0x000fea000b800000 */
[----:B------:R-:W-:-:S13]  /*75f0*/  FSETP.NEU.AND P0, PT, R49, RZ, PT ;  /* 0x000000ff3100720b */ /* 0x000fda0003f0d000 */
[----:B------:R-:W-:Y:S05]  /*7600*/  @!P0 EXIT ;  /* 0x000000000000894d */ /* 0x000fea0003800000 */
[----:B------:R-:W-:Y:S05]  /*7610*/  BRA `(.L_x_115) ;  /* 0x00000000002c7947 */ /* 0x000fea0003800000 */
.L_x_116:
[----:B------:R-:W-:Y:S01]  /*7620*/  ISETP.NE.AND P0, PT, R102, RZ, PT ;  /* 0x000000ff6600720c */ /* 0x000fe20003f05270 */
[----:B------:R-:W-:-:S12]  /*7630*/  BSSY.RECONVERGENT B0, `(.L_x_115) ;  /* 0x0000009000007945 */ /* 0x000fd80003800200 */
[----:B------:R-:W-:Y:S05]  /*7640*/  @P0 BRA `(.L_x_117) ;  /* 0x0000000000140947 */ /* 0x000fea0003800000 */
[----:B------:R-:W1:Y:S02]  /*7650*/  LDCU.64 UR4, c[0x0][0x888] ;  /* 0x00011100ff0477ac */ /* 0x000e640008000a00 */
[----:B-1----:R-:W-:-:S04]  /*7660*/  ISETP.NE.U32.AND P0, PT, RZ, UR4, PT ;  /* 0x00000004ff007c0c */ /* 0x002fc8000bf05070 */
[----:B------:R-:W-:-:S13]  /*7670*/  ISETP.NE.AND.EX P0, PT, RZ, UR5, PT, P0 ;  /* 0x00000005ff007c0c */ /* 0x000fda000bf05300 */
[----:B------:R-:W-:Y:S05]  /*7680*/  @!P0 EXIT ;  /* 0x000000000000894d */ /* 0x000fea0003800000 */
[----:B------:R-:W-:Y:S05]  /*7690*/  BRA `(.L_x_118) ;  /* 0x0000000000087947 */ /* 0x000fea0003800000 */
.L_x_117:
[----:B------:R-:W-:-:S13]  /*76a0*/  FSETP.NEU.AND P0, PT, R49, RZ, PT ;  /* 0x000000ff3100720b */ /* 0x000fda0003f0d000 */
[----:B------:R-:W-:Y:S05]  /*76b0*/  @!P0 EXIT ;  /* 0x000000000000894d */ /* 0x000fea0003800000 */
.L_x_118:
[----:B------:R-:W-:Y:S05]  /*76c0*/  BSYNC.RECONVERGENT B0 ;  /* 0x0000000000007941 */ /* 0x000fea0003800200 */
.L_x_115:
[----:B------:R-:W-:Y:S01]  /*76d0*/  ULEA UR4, UR49, UR48, 0x3 ;  /* 0x0000003031047291 */ /* 0x000fe2000f8e18ff */
[----:B------:R-:W-:-:S04]  /*76e0*/  DEPBAR.LE SB0, 0x0 ;  /* 0x000080000000791a */ /* 0x000fc80000000000 */
[----:B------:R-:W-:-:S04]  /*76f0*/  UIADD3 UR4, UPT, UPT, UR4, 0x98, URZ ;  /* 0x0000009804047890 */ /* 0x000fc8000fffe0ff */
[----:B------:R-:W-:-:S09]  /*7700*/  UPRMT UR4, UR37, 0x654, UR4 ;  /* 0x0000065425047896 */ /* 0x000fd20008000004 */
[----:B------:R-:W-:Y:S01]  /*7710*/  SYNCS.ARRIVE.TRANS64.RED.A1T0 RZ, [UR4], RZ ;  /* 0x000000ffffff79a7 */ /* 0x000fe20008100404 */
[----:B------:R-:W-:Y:S05]  /*7720*/  EXIT ;  /* 0x000000000000794d */ /* 0x000fea0003800000 */
.L_x_19:
[----:B--2---:R2:W1:Y:S02]  /*7730*/  SYNCS.PHASECHK.TRANS64.TRYWAIT P0, [R2+URZ+0x130], R3 ;  /* 0x00013003020075a7 */ /* 0x00446400080011ff */
[----:B-1----:R-:W-:Y:S05]  /*7740*/  @!P0 NANOSLEEP.SYNCS 0x989680 ;  /* 0x009896800000895d */ /* 0x002fea0003900000 */
[----:B------:R-:W1:Y:S02]  /*7750*/  @!P0 SYNCS.PHASECHK.TRANS64 P0, [R2+URZ+0x130], R3 ;  /* 0x00013003020085a7 */ /* 0x000e6400080010ff */
[----:B-1----:R-:W-:Y:S05]  /*7760*/  @!P0 BRA `(.L_x_19) ;  /* 0xfffffffc00f08947 */ /* 0x002fea000383ffff */
[----:B------:R-:W-:Y:S05]  /*7770*/  BRA `(.L_x_119) ;  /* 0xffffff9c00b07947 */ /* 0x000fea000383ffff */
.L_x_22:
[----:B-1----:R-:W-:-:S07]  /*7780*/  MOV R2, UR33 ;  /* 0x0000002100027c02 */ /* 0x002fce0008000f00 */
.L_x_120:
[----:B-1----:R1:W2:Y:S02]  /*7790*/  SYNCS.PHASECHK.TRANS64.TRYWAIT P0, [R2+URZ+0x40], R4 ;  /* 0x00004004020075a7 */ /* 0x0022a400080011ff */
[----:B--2---:R-:W-:Y:S05]  /*77a0*/  @!P0 NANOSLEEP.SYNCS 0x989680 ;  /* 0x009896800000895d */ /* 0x004fea0003900000 */
[----:B------:R-:W2:Y:S02]  /*77b0*/  @!P0 SYNCS.PHASECHK.TRANS64 P0, [R2+URZ+0x40], R4 ;  /* 0x00004004020085a7 */ /* 0x000ea400080010ff */
[----:B--2---:R-:W-:Y:S05]  /*77c0*/  @!P0 BRA `(.L_x_120) ;  /* 0xfffffffc00f08947 */ /* 0x004fea000383ffff */
[----:B------:R-:W-:Y:S05]  /*77d0*/  BRA `(.L_x_21) ;  /* 0xffffffa000007947 */ /* 0x000fea000383ffff */
.L_x_28:
[----:B-1----:R-:W-:-:S07]  /*77e0*/  MOV R2, UR17 ;  /* 0x0000001100027c02 */ /* 0x002fce0008000f00 */
.L_x_121:
[----:B-1----:R1:W2:Y:S02]  /*77f0*/  SYNCS.PHASECHK.TRANS64.TRYWAIT P0, [R2+URZ+0x40], R4 ;  /* 0x00004004020075a7 */ /* 0x0022a400080011ff */
[----:B--2---:R-:W-:Y:S05]  /*7800*/  @!P0 NANOSLEEP.SYNCS 0x989680 ;  /* 0x009896800000895d */ /* 0x004fea0003900000 */
[----:B------:R-:W2:Y:S02]  /*7810*/  @!P0 SYNCS.PHASECHK.TRANS64 P0, [R2+URZ+0x40], R4 ;  /* 0x00004004020085a7 */ /* 0x000ea400080010ff */
[----:B--2---:R-:W-:Y:S05]  /*7820*/  @!P0 BRA `(.L_x_121) ;  /* 0xfffffffc00f08947 */ /* 0x004fea000383ffff */
[----:B------:R-:W-:Y:S05]  /*7830*/  BRA `(.L_x_27) ;  /* 0xffffffa000a87947 */ /* 0x000fea000383ffff */
.L_x_32:
[----:B-1----:R1:W2:Y:S02]  /*7840*/  SYNCS.PHASECHK.TRANS64.TRYWAIT P0, [R2+URZ+0xc0], R3 ;  /* 0x0000c003020075a7 */ /* 0x0022a400080011ff */
[----:B--2---:R-:W-:Y:S05]  /*7850*/  @!P0 NANOSLEEP.SYNCS 0x989680 ;  /* 0x009896800000895d */ /* 0x004fea0003900000 */
[----:B------:R-:W2:Y:S02]  /*7860*/  @!P0 SYNCS.PHASECHK.TRANS64 P0, [R2+URZ+0xc0], R3 ;  /* 0x0000c003020085a7 */ /* 0x000ea400080010ff */
[----:B--2---:R-:W-:Y:S05]  /*7870*/  @!P0 BRA `(.L_x_32) ;  /* 0xfffffffc00f08947 */ /* 0x004fea000383ffff */
[----:B------:R-:W-:Y:S05]  /*7880*/  BRA `(.L_x_122) ;  /* 0xffffffa400387947 */ /* 0x000fea000383ffff */
.L_x_36:
[----:B----4-:R-:W-:-:S07]  /*7890*/  MOV R0, UR5 ;  /* 0x0000000500007c02 */ /* 0x010fce0008000f00 */
.L_x_123:
[----:B-1----:R1:W2:Y:S02]  /*78a0*/  SYNCS.PHASECHK.TRANS64.TRYWAIT P0, [R0+URZ], R2 ;  /* 0x00000002000075a7 */ /* 0x0022a400080011ff */
[----:B--2---:R-:W-:Y:S05]  /*78b0*/  @!P0 NANOSLEEP.SYNCS 0x989680 ;  /* 0x009896800000895d */ /* 0x004fea0003900000 */
[----:B------:R-:W2:Y:S02]  /*78c0*/  @!P0 SYNCS.PHASECHK.TRANS64 P0, [R0+URZ], R2 ;  /* 0x00000002000085a7 */ /* 0x000ea400080010ff */
[----:B--2---:R-:W-:Y:S05]  /*78d0*/  @!P0 BRA `(.L_x_123) ;  /* 0xfffffffc00f08947 */ /* 0x004fea000383ffff */
[----:B------:R-:W-:Y:S05]  /*78e0*/  BRA `(.L_x_124) ;  /* 0xffffffa800a87947 */ /* 0x000fea000383ffff */
.L_x_37:
[----:B----4-:R-:W-:-:S07]  /*78f0*/  MOV R0, UR5 ;  /* 0x0000000500007c02 */ /* 0x010fce0008000f00 */
.L_x_125:
[----:B-1----:R1:W2:Y:S02]  /*7900*/  SYNCS.PHASECHK.TRANS64.TRYWAIT P0, [R0+URZ], R3 ;  /* 0x00000003000075a7 */ /* 0x0022a400080011ff */
[----:B--2---:R-:W-:Y:S05]  /*7910*/  @!P0 NANOSLEEP.SYNCS 0x989680 ;  /* 0x009896800000895d */ /* 0x004fea0003900000 */
[----:B------:R-:W2:Y:S02]  /*7920*/  @!P0 SYNCS.PHASECHK.TRANS64 P0, [R0+URZ], R3 ;  /* 0x00000003000085a7 */ /* 0x000ea400080010ff */
[----:B--2---:R-:W-:Y:S05]  /*7930*/  @!P0 BRA `(.L_x_125) ;  /* 0xfffffffc00f08947 */ /* 0x004fea000383ffff */
[----:B------:R-:W-:Y:S05]  /*7940*/  BRA `(.L_x_126) ;  /* 0xffffffa800b47947 */ /* 0x000fea000383ffff */
.L_x_38:
[----:B----4-:R-:W-:-:S07]  /*7950*/  MOV R0, UR5 ;  /* 0x0000000500007c02 */ /* 0x010fce0008000f00 */
.L_x_127:
[----:B-1----:R1:W2:Y:S02]  /*7960*/  SYNCS.PHASECHK.TRANS64.TRYWAIT P0, [R0+URZ], R3 ;  /* 0x00000003000075a7 */ /* 0x0022a400080011ff */
[----:B--2---:R-:W-:Y:S05]  /*7970*/  @!P0 NANOSLEEP.SYNCS 0x989680 ;  /* 0x009896800000895d */ /* 0x004fea0003900000 */
[----:B------:R-:W2:Y:S02]  /*7980*/  @!P0 SYNCS.PHASECHK.TRANS64 P0, [R0+URZ], R3 ;  /* 0x00000003000085a7 */ /* 0x000ea400080010ff */
[----:B--2---:R-:W-:Y:S05]  /*7990*/  @!P0 BRA `(.L_x_127) ;  /* 0xfffffffc00f08947 */ /* 0x004fea000383ffff */
[----:B------:R-:W-:Y:S05]  /*79a0*/  BRA `(.L_x_128) ;  /* 0xffffffa800c07947 */ /* 0x000fea000383ffff */
.L_x_39:
[----:B----4-:R-:W-:-:S07]  /*79b0*/  MOV R0, UR5 ;  /* 0x0000000500007c02 */ /* 0x010fce0008000f00 */
.L_x_129:
[----:B-1----:R1:W2:Y:S02]  /*79c0*/  SYNCS.PHASECHK.TRANS64.TRYWAIT P0, [R0+URZ], R3 ;  /* 0x00000003000075a7 */ /* 0x0022a400080011ff */
[----:B--2---:R-:W-:Y:S05]  /*79d0*/  @!P0 NANOSLEEP.SYNCS 0x989680 ;  /* 0x009896800000895d */ /* 0x004fea0003900000 */
[----:B------:R-:W2:Y:S02]  /*79e0*/  @!P0 SYNCS.PHASECHK.TRANS64 P0, [R0+URZ], R3 ;  /* 0x00000003000085a7 */ /* 0x000ea400080010ff */
[----:B--2---:R-:W-:Y:S05]  /*79f0*/  @!P0 BRA `(.L_x_129) ;  /* 0xfffffffc00f08947 */ /* 0x004fea000383ffff */
[----:B------:R-:W-:Y:S05]  /*7a00*/  BRA `(.L_x_130) ;  /* 0xffffffa800cc7947 */ /* 0x000fea000383ffff */
.L_x_40:
[----:B----4-:R-:W-:-:S07]  /*7a10*/  MOV R0, UR5 ;  /* 0x0000000500007c02 */ /* 0x010fce0008000f00 */
.L_x_131:
[----:B-1----:R1:W2:Y:S02]  /*7a20*/  SYNCS.PHASECHK.TRANS64.TRYWAIT P0, [R0+URZ], R3 ;  /* 0x00000003000075a7 */ /* 0x0022a400080011ff */
[----:B--2---:R-:W-:Y:S05]  /*7a30*/  @!P0 NANOSLEEP.SYNCS 0x989680 ;  /* 0x009896800000895d */ /* 0x004fea0003900000 */
[----:B------:R-:W2:Y:S02]  /*7a40*/  @!P0 SYNCS.PHASECHK.TRANS64 P0, [R0+URZ], R3 ;  /* 0x00000003000085a7 */ /* 0x000ea400080010ff */
[----:B--2---:R-:W-:Y:S05]  /*7a50*/  @!P0 BRA `(.L_x_131) ;  /* 0xfffffffc00f08947 */ /* 0x004fea000383ffff */
[----:B------:R-:W-:Y:S05]  /*7a60*/  BRA `(.L_x_132) ;  /* 0xffffffa800d87947 */ /* 0x000fea000383ffff */
.L_x_41:
[----:B----4-:R-:W-:-:S07]  /*7a70*/  MOV R0, UR5 ;  /* 0x0000000500007c02 */ /* 0x010fce0008000f00 */
.L_x_133:
[----:B-1----:R1:W2:Y:S02]  /*7a80*/  SYNCS.PHASECHK.TRANS64.TRYWAIT P0, [R0+URZ], R3 ;  /* 0x00000003000075a7 */ /* 0x0022a400080011ff */
[----:B--2---:R-:W-:Y:S05]  /*7a90*/  @!P0 NANOSLEEP.SYNCS 0x989680 ;  /* 0x009896800000895d */ /* 0x004fea0003900000 */
[----:B------:R-:W2:Y:S02]  /*7aa0*/  @!P0 SYNCS.PHASECHK.TRANS64 P0, [R0+URZ], R3 ;  /* 0x00000003000085a7 */ /* 0x000ea400080010ff */
[----:B--2---:R-:W-:Y:S05]  /*7ab0*/  @!P0 BRA `(.L_x_133) ;  /* 0xfffffffc00f08947 */ /* 0x004fea000383ffff */
[----:B------:R-:W-:Y:S05]  /*7ac0*/  BRA `(.L_x_134) ;  /* 0xffffffa800e47947 */ /* 0x000fea000383ffff */
.L_x_42:
[----:B----4-:R-:W-:-:S07]  /*7ad0*/  MOV R0, UR5 ;  /* 0x0000000500007c02 */ /* 0x010fce0008000f00 */
.L_x_135:
[----:B-1----:R1:W2:Y:S02]  /*7ae0*/  SYNCS.PHASECHK.TRANS64.TRYWAIT P0, [R0+URZ], R3 ;  /* 0x00000003000075a7 */ /* 0x0022a400080011ff */
[----:B--2---:R-:W-:Y:S05]  /*7af0*/  @!P0 NANOSLEEP.SYNCS 0x989680 ;  /* 0x009896800000895d */ /* 0x004fea0003900000 */
[----:B------:R-:W2:Y:S02]  /*7b00*/  @!P0 SYNCS.PHASECHK.TRANS64 P0, [R0+URZ], R3 ;  /* 0x00000003000085a7 */ /* 0x000ea400080010ff */
[----:B--2---:R-:W-:Y:S05]  /*7b10*/  @!P0 BRA `(.L_x_135) ;  /* 0xfffffffc00f08947 */ /* 0x004fea000383ffff */
[----:B------:R-:W-:Y:S05]  /*7b20*/  BRA `(.L_x_136) ;  /* 0xffffffa800f07947 */ /* 0x000fea000383ffff */
.L_x_45:
[----:B-1----:R1:W2:Y:S02]  /*7b30*/  SYNCS.PHASECHK.TRANS64.TRYWAIT P0, [R0+URZ+0x120], R4 ;  /* 0x00012004000075a7 */ /* 0x0022a400080011ff */
[----:B--2---:R-:W-:Y:S05]  /*7b40*/  @!P0 NANOSLEEP.SYNCS 0x989680 ;  /* 0x009896800000895d */ /* 0x004fea0003900000 */
[----:B------:R-:W2:Y:S02]  /*7b50*/  @!P0 SYNCS.PHASECHK.TRANS64 P0, [R0+URZ+0x120], R4 ;  /* 0x00012004000085a7 */ /* 0x000ea400080010ff */
[----:B--2---:R-:W-:Y:S05]  /*7b60*/  @!P0 BRA `(.L_x_45) ;  /* 0xfffffffc00f08947 */ /* 0x004fea000383ffff */
[----:B------:R-:W-:Y:S05]  /*7b70*/  BRA `(.L_x_137) ;  /* 0xffffffac004c7947 */ /* 0x000fea000383ffff */
.L_x_46:
[----:B------:R-:W-:-:S07]  /*7b80*/  MOV R0, UR5 ;  /* 0x0000000500007c02 */ /* 0x000fce0008000f00 */
.L_x_138:
[----:B-1----:R1:W2:Y:S02]  /*7b90*/  SYNCS.PHASECHK.TRANS64.TRYWAIT P0, [R0+URZ+0xd0], R5 ;  /* 0x0000d005000075a7 */ /* 0x0022a400080011ff */
[----:B--2---:R-:W-:Y:S05]  /*7ba0*/  @!P0 NANOSLEEP.SYNCS 0x989680 ;  /* 0x009896800000895d */ /* 0x004fea0003900000 */
[----:B------:R-:W2:Y:S02]  /*7bb0*/  @!P0 SYNCS.PHASECHK.TRANS64 P0, [R0+URZ+0xd0], R5 ;  /* 0x0000d005000085a7 */ /* 0x000ea400080010ff */
[----:B--2---:R-:W-:Y:S05]  /*7bc0*/  @!P0 BRA `(.L_x_138) ;  /* 0xfffffffc00f08947 */ /* 0x004fea000383ffff */
[----:B------:R-:W-:Y:S05]  /*7bd0*/  BRA `(.L_x_139) ;  /* 0xffffffac005c7947 */ /* 0x000fea000383ffff */
.L_x_47:
[----:B-1----:R1:W2:Y:S02]  /*7be0*/  SYNCS.PHASECHK.TRANS64.TRYWAIT P1, [R0+URZ+0xc0], R4 ;  /* 0x0000c004000075a7 */ /* 0x0022a400080211ff */
[----:B--2---:R-:W-:Y:S05]  /*7bf0*/  @!P1 NANOSLEEP.SYNCS 0x989680 ;  /* 0x009896800000995d */ /* 0x004fea0003900000 */
[----:B------:R-:W2:Y:S02]  /*7c00*/  @!P1 SYNCS.PHASECHK.TRANS64 P1, [R0+URZ+0xc0], R4 ;  /* 0x0000c004000095a7 */ /* 0x000ea400080210ff */
[----:B--2---:R-:W-:Y:S05]  /*7c10*/  @!P1 BRA `(.L_x_47) ;  /* 0xfffffffc00f09947 */ /* 0x004fea000383ffff */
[----:B------:R-:W-:Y:S05]  /*7c20*/  BRA `(.L_x_140) ;  /* 0xffffffac008c7947 */ /* 0x000fea000383ffff */
.L_x_50:
[----:B------:R-:W-:-:S07]  /*7c30*/  MOV R0, UR5 ;  /* 0x0000000500007c02 */ /* 0x000fce0008000f00 */
.L_x_141:
[----:B-1----:R1:W2:Y:S02]  /*7c40*/  SYNCS.PHASECHK.TRANS64.TRYWAIT P0, [R0+URZ+0xd0], R2 ;  /* 0x0000d002000075a7 */ /* 0x0022a400080011ff */
[----:B--2---:R-:W-:Y:S05]  /*7c50*/  @!P0 NANOSLEEP.SYNCS 0x989680 ;  /* 0x009896800000895d */ /* 0x004fea0003900000 */
[----:B------:R-:W2:Y:S02]  /*7c60*/  @!P0 SYNCS.PHASECHK.TRANS64 P0, [R0+URZ+0xd0], R2 ;  /* 0x0000d002000085a7 */ /* 0x000ea400080010ff */
[----:B--2---:R-:W-:Y:S05]  /*7c70*/  @!P0 BRA `(.L_x_141) ;  /* 0xfffffffc00f08947 */ /* 0x004fea000383ffff */
[----:B------:R-:W-:Y:S05]  /*7c80*/  BRA `(.L_x_49) ;  /* 0xffffffac00e07947 */ /* 0x000fea000383ffff */
.L_x_57:
[----:B-1----:R1:W2:Y:S02]  /*7c90*/  SYNCS.PHASECHK.TRANS64.TRYWAIT P1, [R0+URZ+0xc0], R2 ;  /* 0x0000c002000075a7 */ /* 0x0022a400080211ff */
[----:B--2---:R-:W-:Y:S05]  /*7ca0*/  @!P1 NANOSLEEP.SYNCS 0x989680 ;  /* 0x009896800000995d */ /* 0x004fea0003900000 */
[----:B------:R-:W2:Y:S02]  /*7cb0*/  @!P1 SYNCS.PHASECHK.TRANS64 P1, [R0+URZ+0xc0], R2 ;  /* 0x0000c002000095a7 */ /* 0x000ea400080210ff */
[----:B--2---:R-:W-:Y:S05]  /*7cc0*/  @!P1 BRA `(.L_x_57) ;  /* 0xfffffffc00f09947 */ /* 0x004fea000383ffff */
[----:B------:R-:W-:Y:S05]  /*7cd0*/  BRA `(.L_x_142) ;  /* 0xffffffb400507947 */ /* 0x000fea000383ffff */
.L_x_58:
[----:B------:R-:W-:-:S07]  /*7ce0*/  MOV R2, UR7 ;  /* 0x0000000700027c02 */ /* 0x000fce0008000f00 */
.L_x_143:
[----:B-1----:R1:W2:Y:S02]  /*7cf0*/  SYNCS.PHASECHK.TRANS64.TRYWAIT P0, [R2+URZ+0x100], R0 ;  /* 0x00010000020075a7 */ /* 0x0022a400080011ff */
[----:B--2---:R-:W-:Y:S05]  /*7d00*/  @!P0 NANOSLEEP.SYNCS 0x989680 ;  /* 0x009896800000895d */ /* 0x004fea0003900000 */
[----:B------:R-:W2:Y:S02]  /*7d10*/  @!P0 SYNCS.PHASECHK.TRANS64 P0, [R2+URZ+0x100], R0 ;  /* 0x00010000020085a7 */ /* 0x000ea400080010ff */
[----:B--2---:R-:W-:Y:S05]  /*7d20*/  @!P0 BRA `(.L_x_143) ;  /* 0xfffffffc00f08947 */ /* 0x004fea000383ffff */
[----:B------:R-:W-:Y:S05]  /*7d30*/  BRA `(.L_x_144) ;  /* 0xffffffb400887947 */ /* 0x000fea000383ffff */
.L_x_61:
[----:B------:R-:W-:Y:S07]  /*7d40*/  MOV R0, UR6 ;  /* 0x0000000600007c02 */ /* 0x000fee0008000f00 */
.L_x_145:
[----:B-1----:R1:W2:Y:S02]  /*7d50*/  SYNCS.PHASECHK.TRANS64.TRYWAIT P0, [R0+URZ], R2 ;  /* 0x00000002000075a7 */ /* 0x0022a400080011ff */
[----:B--2---:R-:W-:Y:S05]  /*7d60*/  @!P0 NANOSLEEP.SYNCS 0x989680 ;  /* 0x009896800000895d */ /* 0x004fea0003900000 */
[----:B------:R-:W2:Y:S02]  /*7d70*/  @!P0 SYNCS.PHASECHK.TRANS64 P0, [R0+URZ], R2 ;  /* 0x00000002000085a7 */ /* 0x000ea400080010ff */
[----:B--2---:R-:W-:Y:S05]  /*7d80*/  @!P0 BRA `(.L_x_145) ;  /* 0xfffffffc00f08947 */ /* 0x004fea000383ffff */
[----:B------:R-:W-:Y:S05]  /*7d90*/  BRA `(.L_x_60) ;  /* 0xffffffb400a47947 */ /* 0x000fea000383ffff */
.L_x_64:
[----:B------:R-:W-:-:S07]  /*7da0*/  MOV R0, UR6 ;  /* 0x0000000600007c02 */ /* 0x000fce0008000f00 */
.L_x_146:
[----:B--2---:R2:W4:Y:S02]  /*7db0*/  SYNCS.PHASECHK.TRANS64.TRYWAIT P0, [R0+URZ], R2 ;  /* 0x00000002000075a7 */ /* 0x00452400080011ff */
[----:B----4-:R-:W-:Y:S05]  /*7dc0*/  @!P0 NANOSLEEP.SYNCS 0x989680 ;  /* 0x009896800000895d */ /* 0x010fea0003900000 */
[----:B------:R-:W4:Y:S02]  /*7dd0*/  @!P0 SYNCS.PHASECHK.TRANS64 P0, [R0+URZ], R2 ;  /* 0x00000002000085a7 */ /* 0x000f2400080010ff */
[----:B----4-:R-:W-:Y:S05]  /*7de0*/  @!P0 BRA `(.L_x_146) ;  /* 0xfffffffc00f08947 */ /* 0x010fea000383ffff */
[----:B------:R-:W-:Y:S05]  /*7df0*/  BRA `(.L_x_147) ;  /* 0xffffffb800807947 */ /* 0x000fea000383ffff */
.L_x_65:
[----:B------:R-:W-:-:S07]  /*7e00*/  MOV R0, UR6 ;  /* 0x0000000600007c02 */ /* 0x000fce0008000f00 */
.L_x_148:
[----:B-1----:R1:W2:Y:S02]  /*7e10*/  SYNCS.PHASECHK.TRANS64.TRYWAIT P0, [R0+URZ], R3 ;  /* 0x00000003000075a7 */ /* 0x0022a400080011ff */
[----:B--2---:R-:W-:Y:S05]  /*7e20*/  @!P0 NANOSLEEP.SYNCS 0x989680 ;  /* 0x009896800000895d */ /* 0x004fea0003900000 */
[----:B------:R-:W2:Y:S02]  /*7e30*/  @!P0 SYNCS.PHASECHK.TRANS64 P0, [R0+URZ], R3 ;  /* 0x00000003000085a7 */ /* 0x000ea400080010ff */
[----:B--2---:R-:W-:Y:S05]  /*7e40*/  @!P0 BRA `(.L_x_148) ;  /* 0xfffffffc00f08947 */ /* 0x004fea000383ffff */
[----:B------:R-:W-:Y:S05]  /*7e50*/  BRA `(.L_x_149) ;  /* 0xffffffb8008c7947 */ /* 0x000fea000383ffff */
.L_x_66:
[----:B------:R-:W-:-:S07]  /*7e60*/  MOV R0, UR6 ;  /* 0x0000000600007c02 */ /* 0x000fce0008000f00 */
.L_x_150:
[----:B-1----:R1:W2:Y:S02]  /*7e70*/  SYNCS.PHASECHK.TRANS64.TRYWAIT P0, [R0+URZ], R3 ;  /* 0x00000003000075a7 */ /* 0x0022a400080011ff */
[----:B--2---:R-:W-:Y:S05]  /*7e80*/  @!P0 NANOSLEEP.SYNCS 0x989680 ;  /* 0x009896800000895d */ /* 0x004fea0003900000 */
[----:B------:R-:W2:Y:S02]  /*7e90*/  @!P0 SYNCS.PHASECHK.TRANS64 P0, [R0+URZ], R3 ;  /* 0x00000003000085a7 */ /* 0x000ea400080010ff */
[----:B--2---:R-:W-:Y:S05]  /*7ea0*/  @!P0 BRA `(.L_x_150) ;  /* 0xfffffffc00f08947 */ /* 0x004fea000383ffff */
[----:B------:R-:W-:Y:S05]  /*7eb0*/  BRA `(.L_x_151) ;  /* 0xffffffb800987947 */ /* 0x000fea000383ffff */
.L_x_67:
[----:B-1----:R-:W-:-:S07]  /*7ec0*/  MOV R0, UR7 ;  /* 0x0000000700007c02 */ /* 0x002fce0008000f00 */
.L_x_152:
[----:B-1----:R1:W2:Y:S02]  /*7ed0*/  SYNCS.PHASECHK.TRANS64.TRYWAIT P0, [R0+URZ], R2 ;  /* 0x00000002000075a7 */ /* 0x0022a400080011ff */
[----:B--2---:R-:W-:Y:S05]  /*7ee0*/  @!P0 NANOSLEEP.SYNCS 0x989680 ;  /* 0x009896800000895d */ /* 0x004fea0003900000 */
[----:B------:R-:W2:Y:S02]  /*7ef0*/  @!P0 SYNCS.PHASECHK.TRANS64 P0, [R0+URZ], R2 ;  /* 0x00000002000085a7 */ /* 0x000ea400080010ff */
[----:B--2---:R-:W-:Y:S05]  /*7f00*/  @!P0 BRA `(.L_x_152) ;  /* 0xfffffffc00f08947 */ /* 0x004fea000383ffff */
[----:B------:R-:W-:Y:S05]  /*7f10*/  BRA `(.L_x_153) ;  /* 0xffffffb800a47947 */ /* 0x000fea000383ffff */
.L_x_72:
[----:B--2---:R2:W3:Y:S02]  /*7f20*/  SYNCS.PHASECHK.TRANS64.TRYWAIT P0, [R0+URZ+0xc0], R2 ;  /* 0x0000c002000075a7 */ /* 0x0044e400080011ff */
[----:B---3--:R-:W-:Y:S05]  /*7f30*/  @!P0 NANOSLEEP.SYNCS 0x989680 ;  /* 0x009896800000895d */ /* 0x008fea0003900000 */
[----:B------:R-:W3:Y:S02]  /*7f40*/  @!P0 SYNCS.PHASECHK.TRANS64 P0, [R0+URZ+0xc0], R2 ;  /* 0x0000c002000085a7 */ /* 0x000ee400080010ff */
[----:B---3--:R-:W-:Y:S05]  /*7f50*/  @!P0 BRA `(.L_x_72) ;  /* 0xfffffffc00f08947 */ /* 0x008fea000383ffff */
[----:B------:R-:W-:Y:S05]  /*7f60*/  BRA `(.L_x_154) ;  /* 0xffffffbc00a07947 */ /* 0x000fea000383ffff */
.L_x_75:
[----:B------:R-:W-:Y:S07]  /*7f70*/  MOV R0, UR7 ;  /* 0x0000000700007c02 */ /* 0x000fee0008000f00 */
.L_x_155:
[----:B--2---:R2:W3:Y:S02]  /*7f80*/  SYNCS.PHASECHK.TRANS64.TRYWAIT P0, [R0+URZ+0xb8], R2 ;  /* 0x0000b802000075a7 */ /* 0x0044e400080011ff */
[----:B---3--:R-:W-:Y:S05]  /*7f90*/  @!P0 NANOSLEEP.SYNCS 0x989680 ;  /* 0x009896800000895d */ /* 0x008fea0003900000 */
[----:B------:R-:W3:Y:S02]  /*7fa0*/  @!P0 SYNCS.PHASECHK.TRANS64 P0, [R0+URZ+0xb8], R2 ;  /* 0x0000b802000085a7 */ /* 0x000ee400080010ff */
[----:B---3--:R-:W-:Y:S05]  /*7fb0*/  @!P0 BRA `(.L_x_155) ;  /* 0xfffffffc00f08947 */ /* 0x008fea000383ffff */
[----:B------:R-:W-:Y:S05]  /*7fc0*/  BRA `(.L_x_74) ;  /* 0xffffffc000807947 */ /* 0x000fea000383ffff */
.L_x_78:
[----:B------:R-:W-:Y:S07]  /*7fd0*/  MOV R0, UR15 ;  /* 0x0000000f00007c02 */ /* 0x000fee0008000f00 */
.L_x_156:
[----:B-1----:R1:W2:Y:S02]  /*7fe0*/  SYNCS.PHASECHK.TRANS64.TRYWAIT P0, [R0+URZ+0x98], R9 ;  /* 0x00009809000075a7 */ /* 0x0022a400080011ff */
[----:B--2---:R-:W-:Y:S05]  /*7ff0*/  @!P0 NANOSLEEP.SYNCS 0x989680 ;  /* 0x009896800000895d */ /* 0x004fea0003900000 */
[----:B------:R-:W2:Y:S02]  /*8000*/  @!P0 SYNCS.PHASECHK.TRANS64 P0, [R0+URZ+0x98], R9 ;  /* 0x00009809000085a7 */ /* 0x000ea400080010ff */
[----:B--2---:R-:W-:Y:S05]  /*8010*/  @!P0 BRA `(.L_x_156) ;  /* 0xfffffffc00f08947 */ /* 0x004fea000383ffff */
[----:B------:R-:W-:Y:S05]  /*8020*/  BRA `(.L_x_157) ;  /* 0xffffffc000f87947 */ /* 0x000fea000383ffff */
.L_x_79:
[----:B------:R-:W-:Y:S07]  /*8030*/  MOV R0, UR13 ;  /* 0x0000000d00007c02 */ /* 0x000fee0008000f00 */
.L_x_158:
[----:B-1----:R1:W2:Y:S02]  /*8040*/  SYNCS.PHASECHK.TRANS64.TRYWAIT P0, [R0+URZ+0x98], R14 ;  /* 0x0000980e000075a7 */ /* 0x0022a400080011ff */
[----:B--2---:R-:W-:Y:S05]  /*8050*/  @!P0 NANOSLEEP.SYNCS 0x989680 ;  /* 0x009896800000895d */ /* 0x004fea0003900000 */
[----:B------:R-:W2:Y:S02]  /*8060*/  @!P0 SYNCS.PHASECHK.TRANS64 P0, [R0+URZ+0x98], R14 ;  /* 0x0000980e000085a7 */ /* 0x000ea400080010ff */
[----:B--2---:R-:W-:Y:S05]  /*8070*/  @!P0 BRA `(.L_x_158) ;  /* 0xfffffffc00f08947 */ /* 0x004fea000383ffff */
[----:B------:R-:W-:Y:S05]  /*8080*/  BRA `(.L_x_159) ;  /* 0xffffffc400987947 */ /* 0x000fea000383ffff */
.L_x_81:
[----:B------:R-:W-:-:S07]  /*8090*/  MOV R0, UR4 ;  /* 0x0000000400007c02 */ /* 0x000fce0008000f00 */
.L_x_160:
[----:B-1----:R1:W3:Y:S02]  /*80a0*/  SYNCS.PHASECHK.TRANS64.TRYWAIT P0, [R0+URZ], R2 ;  /* 0x00000002000075a7 */ /* 0x0022e400080011ff */
[----:B---3--:R-:W-:Y:S05]  /*80b0*/  @!P0 NANOSLEEP.SYNCS 0x989680 ;  /* 0x009896800000895d */ /* 0x008fea0003900000 */
[----:B------:R-:W3:Y:S02]  /*80c0*/  @!P0 SYNCS.PHASECHK.TRANS64 P0, [R0+URZ], R2 ;  /* 0x00000002000085a7 */ /* 0x000ee400080010ff */
[----:B---3--:R-:W-:Y:S05]  /*80d0*/  @!P0 BRA `(.L_x_160) ;  /* 0xfffffffc00f08947 */ /* 0x008fea000383ffff */
[----:B------:R-:W-:Y:S05]  /*80e0*/  BRA `(.L_x_161) ;  /* 0xffffffc800247947 */ /* 0x000fea000383ffff */
.L_x_82:
[----:B------:R-:W-:-:S07]  /*80f0*/  MOV R0, UR4 ;  /* 0x0000000400007c02 */ /* 0x000fce0008000f00 */
.L_x_162:
[----:B-1----:R1:W3:Y:S02]  /*8100*/  SYNCS.PHASECHK.TRANS64.TRYWAIT P0, [R0+URZ], R2 ;  /* 0x00000002000075a7 */ /* 0x0022e400080011ff */
[----:B---3--:R-:W-:Y:S05]  /*8110*/  @!P0 NANOSLEEP.SYNCS 0x989680 ;  /* 0x009896800000895d */ /* 0x008fea0003900000 */
[----:B------:R-:W3:Y:S02]  /*8120*/  @!P0 SYNCS.PHASECHK.TRANS64 P0, [R0+URZ], R2 ;  /* 0x00000002000085a7 */ /* 0x000ee400080010ff */
[----:B---3--:R-:W-:Y:S05]  /*8130*/  @!P0 BRA `(.L_x_162) ;  /* 0xfffffffc00f08947 */ /* 0x008fea000383ffff */
[----:B------:R-:W-:Y:S05]  /*8140*/  BRA `(.L_x_163) ;  /* 0xffffffc800307947 */ /* 0x000fea000383ffff */
.L_x_84:
[----:B--2---:R2:W4:Y:S02]  /*8150*/  SYNCS.PHASECHK.TRANS64.TRYWAIT P0, [R0+URZ+0xc0], R2 ;  /* 0x0000c002000075a7 */ /* 0x00452400080011ff */
[----:B----4-:R-:W-:Y:S05]  /*8160*/  @!P0 NANOSLEEP.SYNCS 0x989680 ;  /* 0x009896800000895d */ /* 0x010fea0003900000 */
[----:B------:R-:W4:Y:S02]  /*8170*/  @!P0 SYNCS.PHASECHK.TRANS64 P0, [R0+URZ+0xc0], R2 ;  /* 0x0000c002000085a7 */ /* 0x000f2400080010ff */
[----:B----4-:R-:W-:Y:S05]  /*8180*/  @!P0 BRA `(.L_x_84) ;  /* 0xfffffffc00f08947 */ /* 0x010fea000383ffff */
[----:B------:R-:W-:Y:S05]  /*8190*/  BRA `(.L_x_164) ;  /* 0xffffffcc00147947 */ /* 0x000fea000383ffff */
.L_x_94:
[----:B-1----:R1:W3:Y:S02]  /*81a0*/  SYNCS.PHASECHK.TRANS64.TRYWAIT P1, [R0+URZ+0x80], R3 ;  /* 0x00008003000075a7 */ /* 0x0022e400080211ff */
[----:B---3--:R-:W-:Y:S05]  /*81b0*/  @!P1 NANOSLEEP.SYNCS 0x989680 ;  /* 0x009896800000995d */ /* 0x008fea0003900000 */
[----:B------:R-:W3:Y:S02]  /*81c0*/  @!P1 SYNCS.PHASECHK.TRANS64 P1, [R0+URZ+0x80], R3 ;  /* 0x00008003000095a7 */ /* 0x000ee400080210ff */
[----:B---3--:R-:W-:Y:S05]  /*81d0*/  @!P1 BRA `(.L_x_94) ;  /* 0xfffffffc00f09947 */ /* 0x008fea000383ffff */
[----:B------:R-:W-:Y:S05]  /*81e0*/  BRA `(.L_x_93) ;  /* 0xffffffd800447947 */ /* 0x000fea000383ffff */
.L_x_96:
[----:B-1----:R1:W4:Y:S02]  /*81f0*/  SYNCS.PHASECHK.TRANS64.TRYWAIT P0, [R73+URZ+0xe0], R2 ;  /* 0x0000e002490075a7 */ /* 0x00232400080011ff */
[----:B----4-:R-:W-:Y:S05]  /*8200*/  @!P0 NANOSLEEP.SYNCS 0x989680 ;  /* 0x009896800000895d */ /* 0x010fea0003900000 */
[----:B------:R-:W4:Y:S02]  /*8210*/  @!P0 SYNCS.PHASECHK.TRANS64 P0, [R73+URZ+0xe0], R2 ;  /* 0x0000e002490085a7 */ /* 0x000f2400080010ff */
[----:B----4-:R-:W-:Y:S05]  /*8220*/  @!P0 BRA `(.L_x_96) ;  /* 0xfffffffc00f08947 */ /* 0x010fea000383ffff */
[----:B------:R-:W-:Y:S05]  /*8230*/  BRA `(.L_x_95) ;  /* 0xffffffd8007c7947 */ /* 0x000fea000383ffff */
.L_x_107:
[----:B--2---:R2:W4:Y:S02]  /*8240*/  SYNCS.PHASECHK.TRANS64.TRYWAIT P0, [R2+URZ+0x80], R107 ;  /* 0x0000806b020075a7 */ /* 0x00452400080011ff */
[----:B----4-:R-:W-:Y:S05]  /*8250*/  @!P0 NANOSLEEP.SYNCS 0x989680 ;  /* 0x009896800000895d */ /* 0x010fea0003900000 */
[----:B------:R-:W4:Y:S02]  /*8260*/  @!P0 SYNCS.PHASECHK.TRANS64 P0, [R2+URZ+0x80], R107 ;  /* 0x0000806b020085a7 */ /* 0x000f2400080010ff */
[----:B----4-:R-:W-:Y:S05]  /*8270*/  @!P0 BRA `(.L_x_107) ;  /* 0xfffffffc00f08947 */ /* 0x010fea000383ffff */
[----:B------:R-:W-:Y:S05]  /*8280*/  BRA `(.L_x_106) ;  /* 0xffffffe400647947 */ /* 0x000fea000383ffff */
        .weak           $__internal_0_$__cuda_sm10x_tcgen05_guardrail_trap_col_being_dealloced_not_returned_by_alloc
        .type           $__internal_0_$__cuda_sm10x_tcgen05_guardrail_trap_col_being_dealloced_not_returned_by_alloc,@function
        .size           $__internal_0_$__cuda_sm10x_tcgen05_guardrail_trap_col_being_dealloced_not_returned_by_alloc,($__internal_1_$__cuda_sm10x_tcgen05_guardrail_trap_phase_invalid_during_alloc - $__internal_0_$__cuda_sm10x_tcgen05_guardrail_trap_col_being_dealloced_not_returned_by_alloc)
$__internal_0_$__cuda_sm10x_tcgen05_guardrail_trap_col_being_dealloced_not_returned_by_alloc:
[----:B------:R-:W-:Y:S05]  /*8290*/  BPT.TRAP 0x1 ;  /* 0x000000040000795c */ /* 0x000fea0000300000 */
[----:B------:R-:W-:-:S04]  /*82a0*/  HFMA2 R3, -RZ, RZ, 0, 0 ;  /* 0x00000000ff037431 */ /* 0x000fc800000001ff */
[----:B------:R-:W-:Y:S05]  /*82b0*/  RET.REL.NODEC R2 `(_ZN7cutlass13device_kernelINS_4gemm6kernel13GemmUniversalIN4cute5tupleIJiiiiEEENS1_10collective13CollectiveMmaINS1_35MainloopSm100TmaUmmaWarpSpecializedILi8ELi2ELi4ENS5_IJNS4_1CILi1EEESB_SB_EEEEENS5_IJNSA_ILi128EEENSA_ILi64EEESF_EEENS_6half_tENS5_IJlSB_lEEESH_SI_NS4_8TiledMMAINS4_8MMA_AtomIJNS4_20SM100_MMA_F16BF16_SSISH_SH_fLi128ELi64ELNS4_4UMMA5MajorE0ELSN_0ELNSM_7ScaleInE0ELSO_0EEEEEENS4_6LayoutISC_NS5_IJNSA_ILi0EEESS_SS_EEEEENS5_IJNS4_10UnderscoreESV_SV_EEEEENS4_13SM90_TMA_LOADENS4_14ComposedLayoutINS4_7SwizzleILi3ELi4ELi3EEENS4_18smem_ptr_flag_bitsILi16EEENSR_INS5_IJNSA_ILi8EEESF_EEENS5_IJSF_SB_EEEEEEEvNS4_8identityESY_S18_vS19_EENS_8epilogue10collective18CollectiveEpilogueINS1B_23Sm100TmaWarpSpecializedILi3ELi2ELi32ELb1ELb0EEEJSG_NS5_IJNSR_ISE_SB_EENSR_INSA_ILi32EEESB_EEEEESH_SI_SH_SI_NS1B_6fusion15FusionCallbacksIS1F_NS1K_17LinearCombinationISH_fSH_fLNS_15FloatRoundStyleE2EEESG_S1J_JEEENS4_5SM1004TMEM4LOAD26SM100_TMEM_LOAD_32dp32b32xESY_NSZ_INS10_ILi2ELi4ELi3EEES13_NSR_INS5_IJS14_S1H_EEENS5_IJS1H_SB_EEEEEEENS4_39AutoVectorizingCopyWithAssumedAlignmentILi128EEENS4_14SM90_TMA_STOREES1Y_S20_S20_EEEvvEEEEvNT_6ParamsE) ;  /* 0xffffff7c02507950 */ /* 0x000fea0003c3ffff */
        .weak           $__internal_1_$__cuda_sm10x_tcgen05_guardrail_trap_phase_invalid_during_alloc
        .type           $__internal_1_$__cuda_sm10x_tcgen05_guardrail_trap_phase_invalid_during_alloc,@function
        .size           $__internal_1_$__cuda_sm10x_tcgen05_guardrail_trap_phase_invalid_during_alloc,($__internal_2_$__cuda_sm10x_tcgen05_guardrail_trap_unallocated_columns_being_dealloced - $__internal_1_$__cuda_sm10x_tcgen05_guardrail_trap_phase_invalid_during_alloc)
$__internal_1_$__cuda_sm10x_tcgen05_guardrail_trap_phase_invalid_during_alloc:
[----:B------:R-:W-:Y:S05]  /*82c0*/  BPT.TRAP 0x1 ;  /* 0x000000040000795c */ /* 0x000fea0000300000 */
[----:B------:R-:W-:-:S04]  /*82d0*/  MOV R3, 0x0 ;  /* 0x0000000000037802 */ /* 0x000fc80000000f00 */
[----:B------:R-:W-:Y:S05]  /*82e0*/  RET.REL.NODEC R2 `(_ZN7cutlass13device_kernelINS_4gemm6kernel13GemmUniversalIN4cute5tupleIJiiiiEEENS1_10collective13CollectiveMmaINS1_35MainloopSm100TmaUmmaWarpSpecializedILi8ELi2ELi4ENS5_IJNS4_1CILi1EEESB_SB_EEEEENS5_IJNSA_ILi128EEENSA_ILi64EEESF_EEENS_6half_tENS5_IJlSB_lEEESH_SI_NS4_8TiledMMAINS4_8MMA_AtomIJNS4_20SM100_MMA_F16BF16_SSISH_SH_fLi128ELi64ELNS4_4UMMA5MajorE0ELSN_0ELNSM_7ScaleInE0ELSO_0EEEEEENS4_6LayoutISC_NS5_IJNSA_ILi0EEESS_SS_EEEEENS5_IJNS4_10UnderscoreESV_SV_EEEEENS4_13SM90_TMA_LOADENS4_14ComposedLayoutINS4_7SwizzleILi3ELi4ELi3EEENS4_18smem_ptr_flag_bitsILi16EEENSR_INS5_IJNSA_ILi8EEESF_EEENS5_IJSF_SB_EEEEEEEvNS4_8identityESY_S18_vS19_EENS_8epilogue10collective18CollectiveEpilogueINS1B_23Sm100TmaWarpSpecializedILi3ELi2ELi32ELb1ELb0EEEJSG_NS5_IJNSR_ISE_SB_EENSR_INSA_ILi32EEESB_EEEEESH_SI_SH_SI_NS1B_6fusion15FusionCallbacksIS1F_NS1K_17LinearCombinationISH_fSH_fLNS_15FloatRoundStyleE2EEESG_S1J_JEEENS4_5SM1004TMEM4LOAD26SM100_TMEM_LOAD_32dp32b32xESY_NSZ_INS10_ILi2ELi4ELi3EEES13_NSR_INS5_IJS14_S1H_EEENS5_IJS1H_SB_EEEEEEENS4_39AutoVectorizingCopyWithAssumedAlignmentILi128EEENS4_14SM90_TMA_STOREES1Y_S20_S20_EEEvvEEEEvNT_6ParamsE) ;  /* 0xffffff7c02447950 */ /* 0x000fea0003c3ffff */
        .weak           $__internal_2_$__cuda_sm10x_tcgen05_guardrail_trap_unallocated_columns_being_dealloced
        .type           $__internal_2_$__cuda_sm10x_tcgen05_guardrail_trap_unallocated_columns_being_dealloced,@function
        .size           $__internal_2_$__cuda_sm10x_tcgen05_guardrail_trap_unallocated_columns_being_dealloced,(.L_x_166 - $__internal_2_$__cuda_sm10x_tcgen05_guardrail_trap_unallocated_columns_being_dealloced)
$__internal_2_$__cuda_sm10x_tcgen05_guardrail_trap_unallocated_columns_being_dealloced:
[----:B------:R-:W-:Y:S05]  /*82f0*/  BPT.TRAP 0x1 ;  /* 0x000000040000795c */ /* 0x000fea0000300000 */
[----:B------:R-:W-:-:S04]  /*8300*/  HFMA2 R3, -RZ, RZ, 0, 0 ;  /* 0x00000000ff037431 */ /* 0x000fc800000001ff */
[----:B------:R-:W-:Y:S05]  /*8310*/  RET.REL.NODEC R2 `(_ZN7cutlass13device_kernelINS_4gemm6kernel13GemmUniversalIN4cute5tupleIJiiiiEEENS1_10collective13CollectiveMmaINS1_35MainloopSm100TmaUmmaWarpSpecializedILi8ELi2ELi4ENS5_IJNS4_1CILi1EEESB_SB_EEEEENS5_IJNSA_ILi128EEENSA_ILi64EEESF_EEENS_6half_tENS5_IJlSB_lEEESH_SI_NS4_8TiledMMAINS4_8MMA_AtomIJNS4_20SM100_MMA_F16BF16_SSISH_SH_fLi128ELi64ELNS4_4UMMA5MajorE0ELSN_0ELNSM_7ScaleInE0ELSO_0EEEEEENS4_6LayoutISC_NS5_IJNSA_ILi0EEESS_SS_EEEEENS5_IJNS4_10UnderscoreESV_SV_EEEEENS4_13SM90_TMA_LOADENS4_14ComposedLayoutINS4_7SwizzleILi3ELi4ELi3EEENS4_18smem_ptr_flag_bitsILi16EEENSR_INS5_IJNSA_ILi8EEESF_EEENS5_IJSF_SB_EEEEEEEvNS4_8identityESY_S18_vS19_EENS_8epilogue10collective18CollectiveEpilogueINS1B_23Sm100TmaWarpSpecializedILi3ELi2ELi32ELb1ELb0EEEJSG_NS5_IJNSR_ISE_SB_EENSR_INSA_ILi32EEESB_EEEEESH_SI_SH_SI_NS1B_6fusion15FusionCallbacksIS1F_NS1K_17LinearCombinationISH_fSH_fLNS_15FloatRoundStyleE2EEESG_S1J_JEEENS4_5SM1004TMEM4LOAD26SM100_TMEM_LOAD_32dp32b32xESY_NSZ_INS10_ILi2ELi4ELi3EEES13_NSR_INS5_IJS14_S1H_EEENS5_IJS1H_SB_EEEEEEENS4_39AutoVectorizingCopyWithAssumedAlignmentILi128EEENS4_14SM90_TMA_STOREES1Y_S20_S20_EEEvvEEEEvNT_6ParamsE) ;  /* 0xffffff7c02387950 */ /* 0x000fea0003c3ffff */
.L_x_165:
[----:B------:R-:W-:-:S00]  /*8320*/  BRA `(.L_x_165) ;  /* 0xfffffffc00fc7947 */ /* 0x000fc0000383ffff */
[----:B------:R-:W-:-:S00]  /*8330*/  NOP ;  /* 0x0000000000007918 */ /* 0x000fc00000000000 */
        /* <DEDUP_REMOVED lines=12> */
.L_x_166:


//--------------------- .nv.global.init           --------------------------
	.section	.nv.global.init,"aw",@progbits
.nv.global.init:
	.type		$str$27,@object
	.size		$str$27,($str$28 - $str$27)
$str$27:
        /*0000*/ 	.byte	0x28, 0x61, 0x64, 0x64, 0x72, 0x65, 0x73, 0x73, 0x20, 0x26, 0x20, 0x6d, 0x61, 0x73, 0x6b, 0x29
        /*0010*/ 	.byte	0x20, 0x3d, 0x3d, 0x20, 0x30, 0x00
	.type		$str$28,@object
	.size		$str$28,($str$26 - $str$28)
$str$28:
        /*0016*/ 	.byte	0x2f, 0x74, 0x6d, 0x70, 0x2f, 0x63, 0x75, 0x74, 0x6c, 0x61, 0x73, 0x73, 0x5f, 0x73, 0x77, 0x65
        /*0026*/ 	.byte	0x65, 0x70, 0x5f, 0x73, 0x72, 0x63, 0x2f, 0x69, 0x6e, 0x63, 0x6c, 0x75, 0x64, 0x65, 0x2f, 0x63
        /*0036*/ 	.byte	0x75, 0x74, 0x65, 0x2f, 0x70, 0x6f, 0x69, 0x6e, 0x74, 0x65, 0x72, 0x5f, 0x66, 0x6c, 0x61, 0x67
        /*0046*/ 	.byte	0x67, 0x65, 0x64, 0x2e, 0x68, 0x70, 0x70, 0x00
	.type		$str$26,@object
	.size		$str$26,($str$25 - $str$26)
$str$26:
        /*004e*/ 	.byte	0x2f, 0x74, 0x6d, 0x70, 0x2f, 0x63, 0x75, 0x74, 0x6c, 0x61, 0x73, 0x73, 0x5f, 0x73, 0x77, 0x65
        /*005e*/ 	.byte	0x65, 0x70, 0x5f, 0x73, 0x72, 0x63, 0x2f, 0x69, 0x6e, 0x63, 0x6c, 0x75, 0x64, 0x65, 0x2f, 0x63
        /*006e*/ 	.byte	0x75, 0x74, 0x65, 0x2f, 0x61, 0x74, 0x6f, 0x6d, 0x2f, 0x63, 0x6f, 0x70, 0x79, 0x5f, 0x74, 0x72
        /*007e*/ 	.byte	0x61, 0x69, 0x74, 0x73, 0x5f, 0x73, 0x6d, 0x31, 0x30, 0x30, 0x2e, 0x68, 0x70, 0x70, 0x00
	.type		$str$25,@object
	.size		$str$25,(__unnamed_1 - $str$25)
$str$25:
        /*008d*/ 	.byte	0x28, 0x28, 0x75, 0x69, 0x6e, 0x74, 0x33, 0x32, 0x5f, 0x74, 0x28, 0x74, 0x68, 0x72, 0x65, 0x61
        /*009d*/ 	.byte	0x64, 0x49, 0x64, 0x78, 0x2e, 0x78, 0x29, 0x20, 0x2f, 0x20, 0x33, 0x32, 0x29, 0x20, 0x25, 0x20
        /*00ad*/ 	.byte	0x34, 0x29, 0x20, 0x3d, 0x3d, 0x20, 0x28, 0x28, 0x28, 0x74, 0x6d, 0x65, 0x6d, 0x5f, 0x61, 0x64
        /*00bd*/ 	.byte	0x64, 0x72, 0x20, 0x3e, 0x3e, 0x20, 0x31, 0x36, 0x29, 0x20, 0x2f, 0x20, 0x33, 0x32, 0x29, 0x20
        /*00cd*/ 	.byte	0x25, 0x20, 0x34, 0x29, 0x00
	.type		__unnamed_1,@object
	.size		__unnamed_1,(__unnamed_2 - __unnamed_1)
__unnamed_1:
        /*00d2*/ 	.byte	0x61, 0x75, 0x74, 0x6f, 0x20, 0x63, 0x75, 0x74, 0x65, 0x3a, 0x3a, 0x61, 0x73, 0x5f, 0x70, 0x6f
        /* <DEDUP_REMOVED lines=24> */
        /*0262*/ 	.byte	0x3e, 0x3e, 0x3e, 0x3e, 0x5d, 0x00
	.type		__unnamed_2,@object
	.size		__unnamed_2,(.L_2 - __unnamed_2)
__unnamed_2:
        /* <DEDUP_REMOVED lines=42> */
        /*0508*/ 	.byte	0x3e, 0x3e, 0x5d, 0x00
.L_2:


//--------------------- .nv.shared._ZN7cutlass13device_kernelINS_4gemm6kernel13GemmUniversalIN4cute5tupleIJiiiiEEENS1_10collective13CollectiveMmaINS1_35MainloopSm100TmaUmmaWarpSpecializedILi8ELi2ELi4ENS5_IJNS4_1CILi1EEESB_SB_EEEEENS5_IJNSA_ILi128EEENSA_ILi64EEESF_EEENS_6half_tENS5_IJlSB_lEEESH_SI_NS4_8TiledMMAINS4_8MMA_AtomIJNS4_20SM100_MMA_F16BF16_SSISH_SH_fLi128ELi64ELNS4_4UMMA5MajorE0ELSN_0ELNSM_7ScaleInE0ELSO_0EEEEEENS4_6LayoutISC_NS5_IJNSA_ILi0EEESS_SS_EEEEENS5_IJNS4_10UnderscoreESV_SV_EEEEENS4_13SM90_TMA_LOADENS4_14ComposedLayoutINS4_7SwizzleILi3ELi4ELi3EEENS4_18smem_ptr_flag_bitsILi16EEENSR_INS5_IJNSA_ILi8EEESF_EEENS5_IJSF_SB_EEEEEEEvNS4_8identityESY_S18_vS19_EENS_8epilogue10collective18CollectiveEpilogueINS1B_23Sm100TmaWarpSpecializedILi3ELi2ELi32ELb1ELb0EEEJSG_NS5_IJNSR_ISE_SB_EENSR_INSA_ILi32EEESB_EEEEESH_SI_SH_SI_NS1B_6fusion15FusionCallbacksIS1F_NS1K_17LinearCombinationISH_fSH_fLNS_15FloatRoundStyleE2EEESG_S1J_JEEENS4_5SM1004TMEM4LOAD26SM100_TMEM_LOAD_32dp32b32xESY_NSZ_INS10_ILi2ELi4ELi3EEES13_NSR_INS5_IJS14_S1H_EEENS5_IJS1H_SB_EEEEEEENS4_39AutoVectorizingCopyWithAssumedAlignmentILi128EEENS4_14SM90_TMA_STOREES1Y_S20_S20_EEEvvEEEEvNT_6ParamsE --------------------------
	.section	.nv.shared._ZN7cutlass13device_kernelINS_4gemm6kernel13GemmUniversalIN4cute5tupleIJiiiiEEENS1_10collective13CollectiveMmaINS1_35MainloopSm100TmaUmmaWarpSpecializedILi8ELi2ELi4ENS5_IJNS4_1CILi1EEESB_SB_EEEEENS5_IJNSA_ILi128EEENSA_ILi64EEESF_EEENS_6half_tENS5_IJlSB_lEEESH_SI_NS4_8TiledMMAINS4_8MMA_AtomIJNS4_20SM100_MMA_F16BF16_SSISH_SH_fLi128ELi64ELNS4_4UMMA5MajorE0ELSN_0ELNSM_7ScaleInE0ELSO_0EEEEEENS4_6LayoutISC_NS5_IJNSA_ILi0EEESS_SS_EEEEENS5_IJNS4_10UnderscoreESV_SV_EEEEENS4_13SM90_TMA_LOADENS4_14ComposedLayoutINS4_7SwizzleILi3ELi4ELi3EEENS4_18smem_ptr_flag_bitsILi16EEENSR_INS5_IJNSA_ILi8EEESF_EEENS5_IJSF_SB_EEEEEEEvNS4_8identityESY_S18_vS19_EENS_8epilogue10collective18CollectiveEpilogueINS1B_23Sm100TmaWarpSpecializedILi3ELi2ELi32ELb1ELb0EEEJSG_NS5_IJNSR_ISE_SB_EENSR_INSA_ILi32EEESB_EEEEESH_SI_SH_SI_NS1B_6fusion15FusionCallbacksIS1F_NS1K_17LinearCombinationISH_fSH_fLNS_15FloatRoundStyleE2EEESG_S1J_JEEENS4_5SM1004TMEM4LOAD26SM100_TMEM_LOAD_32dp32b32xESY_NSZ_INS10_ILi2ELi4ELi3EEES13_NSR_INS5_IJS14_S1H_EEENS5_IJS1H_SB_EEEEEEENS4_39AutoVectorizingCopyWithAssumedAlignmentILi128EEENS4_14SM90_TMA_STOREES1Y_S20_S20_EEEvvEEEEvNT_6ParamsE,"aw",@nobits
	.sectionflags	@""
	.align	16
	.zero		1024


//--------------------- .nv.shared.reserved.0     --------------------------
	.section	.nv.shared.reserved.0,"aw",@nobits
	.weak		__nv_reservedSMEM_offset_0_alias
	.size		__nv_reservedSMEM_offset_0_alias, 0, 64
	.other		__nv_reservedSMEM_offset_0_alias,@"STO_CUDA_RESERVED_SHARED STV_DEFAULT"
__nv_reservedSMEM_offset_0_alias:
	.zero		0
.nv.shared.reserved.0:
	.zero		64
	.weak		__nv_reservedSMEM_tcgen05_partition
	.type		__nv_reservedSMEM_tcgen05_partition,@object
	.size		__nv_reservedSMEM_tcgen05_partition,(.L_0 - __nv_reservedSMEM_tcgen05_partition)
__nv_reservedSMEM_tcgen05_partition:
	.zero		32
.L_0:


//--------------------- .nv.global                --------------------------
	.section	.nv.global,"aw",@nobits
.nv.global:
	.type		_ZN39_INTERNAL_3a8bf94d_4_k_cu_c615b366_56824cute1_E,@object
	.size		_ZN39_INTERNAL_3a8bf94d_4_k_cu_c615b366_56824cute1_E,(_ZN39_INTERNAL_3a8bf94d_4_k_cu_c615b366_56824cuda3std3__45__cpo6cbeginE - _ZN39_INTERNAL_3a8bf94d_4_k_cu_c615b366_56824cute1_E)
_ZN39_INTERNAL_3a8bf94d_4_k_cu_c615b366_56824cute1_E:
	.zero		1
	.type		_ZN39_INTERNAL_3a8bf94d_4_k_cu_c615b366_56824cuda3std3__45__cpo6cbeginE,@object
	.size		_ZN39_INTERNAL_3a8bf94d_4_k_cu_c615b366_56824cuda3std3__45__cpo6cbeginE,(_ZN39_INTERNAL_3a8bf94d_4_k_cu_c615b366_56824cuda3std3__48in_placeE - _ZN39_INTERNAL_3a8bf94d_4_k_cu_c615b366_56824cuda3std3__45__cpo6cbeginE)
_ZN39_INTERNAL_3a8bf94d_4_k_cu_c615b366_56824cuda3std3__45__cpo6cbeginE:
	.zero		1
	.type		_ZN39_INTERNAL_3a8bf94d_4_k_cu_c615b366_56824cuda3std3__48in_placeE,@object
	.size		_ZN39_INTERNAL_3a8bf94d_4_k_cu_c615b366_56824cuda3std3__48in_placeE,(_ZN39_INTERNAL_3a8bf94d_4_k_cu_c615b366_56824cuda3std6ranges3__45__cpo9iter_moveE - _ZN39_INTERNAL_3a8bf94d_4_k_cu_c615b366_56824cuda3std3__48in_placeE)
_ZN39_INTERNAL_3a8bf94d_4_k_cu_c615b366_56824cuda3std3__48in_placeE:
	.zero		1
	.type		_ZN39_INTERNAL_3a8bf94d_4_k_cu_c615b366_56824cuda3std6ranges3__45__cpo9iter_moveE,@object
	.size		_ZN39_INTERNAL_3a8bf94d_4_k_cu_c615b366_56824cuda3std6ranges3__45__cpo9iter_moveE,(_ZN39_INTERNAL_3a8bf94d_4_k_cu_c615b366_56824cuda3std3__45__cpo5beginE - _ZN39_INTERNAL_3a8bf94d_4_k_cu_c615b366_56824cuda3std6ranges3__45__cpo9iter_moveE)
_ZN39_INTERNAL_3a8bf94d_4_k_cu_c615b366_56824cuda3std6ranges3__45__cpo9iter_moveE:
	.zero		1
	.type		_ZN39_INTERNAL_3a8bf94d_4_k_cu_c615b366_56824cuda3std3__45__cpo5beginE,@object
	.size		_ZN39_INTERNAL_3a8bf94d_4_k_cu_c615b366_56824cuda3std3__45__cpo5beginE,(_ZN39_INTERNAL_3a8bf94d_4_k_cu_c615b366_56824cuda3std3__441_GLOBAL__N__3a8bf94d_4_k_cu_c615b366_56826ignoreE - _ZN39_INTERNAL_3a8bf94d_4_k_cu_c615b366_56824cuda3std3__45__cpo5beginE)
_ZN39_INTERNAL_3a8bf94d_4_k_cu_c615b366_56824cuda3std3__45__cpo5beginE:
	.zero		1
	.type		_ZN39_INTERNAL_3a8bf94d_4_k_cu_c615b366_56824cuda3std3__441_GLOBAL__N__3a8bf94d_4_k_cu_c615b366_56826ignoreE,@object
	.size		_ZN39_INTERNAL_3a8bf94d_4_k_cu_c615b366_56824cuda3std3__441_GLOBAL__N__3a8bf94d_4_k_cu_c615b366_56826ignoreE,(_ZN39_INTERNAL_3a8bf94d_4_k_cu_c615b366_56824cute7productE - _ZN39_INTERNAL_3a8bf94d_4_k_cu_c615b366_56824cuda3std3__441_GLOBAL__N__3a8bf94d_4_k_cu_c615b366_56826ignoreE)
_ZN39_INTERNAL_3a8bf94d_4_k_cu_c615b366_56824cuda3std3__441_GLOBAL__N__3a8bf94d_4_k_cu_c615b366_56826ignoreE:
	.zero		1
	.type		_ZN39_INTERNAL_3a8bf94d_4_k_cu_c615b366_56824cute7productE,@object
	.size		_ZN39_INTERNAL_3a8bf94d_4_k_cu_c615b366_56824cute7productE,(_ZN39_INTERNAL_3a8bf94d_4_k_cu_c615b366_56824cuda3std3__45__cpo3endE - _ZN39_INTERNAL_3a8bf94d_4_k_cu_c615b366_56824cute7productE)
_ZN39_INTERNAL_3a8bf94d_4_k_cu_c615b366_56824cute7productE:
	.zero		1
	.type		_ZN39_INTERNAL_3a8bf94d_4_k_cu_c615b366_56824cuda3std3__45__cpo3endE,@object
	.size		_ZN39_INTERNAL_3a8bf94d_4_k_cu_c615b366_56824cuda3std3__45__cpo3endE,(_ZN39_INTERNAL_3a8bf94d_4_k_cu_c615b366_56824cuda3std3__419piecewise_constructE - _ZN39_INTERNAL_3a8bf94d_4_k_cu_c615b366_56824cuda3std3__45__cpo3endE)
_ZN39_INTERNAL_3a8bf94d_4_k_cu_c615b366_56824cuda3std3__45__cpo3endE:
	.zero		1
	.type		_ZN39_INTERNAL_3a8bf94d_4_k_cu_c615b366_56824cuda3std3__419piecewise_constructE,@object
	.size		_ZN39_INTERNAL_3a8bf94d_4_k_cu_c615b366_56824cuda3std3__419piecewise_constructE,(_ZN39_INTERNAL_3a8bf94d_4_k_cu_c615b366_56824cuda3std3__45__cpo4cendE - _ZN39_INTERNAL_3a8bf94d_4_k_cu_c615b366_56824cuda3std3__419piecewise_constructE)
_ZN39_INTERNAL_3a8bf94d_4_k_cu_c615b366_56824cuda3std3__419piecewise_constructE:
	.zero		1
	.type		_ZN39_INTERNAL_3a8bf94d_4_k_cu_c615b366_56824cuda3std3__45__cpo4cendE,@object
	.size		_ZN39_INTERNAL_3a8bf94d_4_k_cu_c615b366_56824cuda3std3__45__cpo4cendE,(_ZN39_INTERNAL_3a8bf94d_4_k_cu_c615b366_56824cuda3std6ranges3__45__cpo4swapE - _ZN39_INTERNAL_3a8bf94d_4_k_cu_c615b366_56824cuda3std3__45__cpo4cendE)
_ZN39_INTERNAL_3a8bf94d_4_k_cu_c615b366_56824cuda3std3__45__cpo4cendE:
	.zero		1
	.type		_ZN39_INTERNAL_3a8bf94d_4_k_cu_c615b366_56824cuda3std6ranges3__45__cpo4swapE,@object
	.size		_ZN39_INTERNAL_3a8bf94d_4_k_cu_c615b366_56824cuda3std6ranges3__45__cpo4swapE,(.L_10 - _ZN39_INTERNAL_3a8bf94d_4_k_cu_c615b366_56824cuda3std6ranges3__45__cpo4swapE)
_ZN39_INTERNAL_3a8bf94d_4_k_cu_c615b366_56824cuda3std6ranges3__45__cpo4swapE:
	.zero		1
.L_10:


//--------------------- .nv.constant0._ZN7cutlass13device_kernelINS_4gemm6kernel13GemmUniversalIN4cute5tupleIJiiiiEEENS1_10collective13CollectiveMmaINS1_35MainloopSm100TmaUmmaWarpSpecializedILi8ELi2ELi4ENS5_IJNS4_1CILi1EEESB_SB_EEEEENS5_IJNSA_ILi128EEENSA_ILi64EEESF_EEENS_6half_tENS5_IJlSB_lEEESH_SI_NS4_8TiledMMAINS4_8MMA_AtomIJNS4_20SM100_MMA_F16BF16_SSISH_SH_fLi128ELi64ELNS4_4UMMA5MajorE0ELSN_0ELNSM_7ScaleInE0ELSO_0EEEEEENS4_6LayoutISC_NS5_IJNSA_ILi0EEESS_SS_EEEEENS5_IJNS4_10UnderscoreESV_SV_EEEEENS4_13SM90_TMA_LOADENS4_14ComposedLayoutINS4_7SwizzleILi3ELi4ELi3EEENS4_18smem_ptr_flag_bitsILi16EEENSR_INS5_IJNSA_ILi8EEESF_EEENS5_IJSF_SB_EEEEEEEvNS4_8identityESY_S18_vS19_EENS_8epilogue10collective18CollectiveEpilogueINS1B_23Sm100TmaWarpSpecializedILi3ELi2ELi32ELb1ELb0EEEJSG_NS5_IJNSR_ISE_SB_EENSR_INSA_ILi32EEESB_EEEEESH_SI_SH_SI_NS1B_6fusion15FusionCallbacksIS1F_NS1K_17LinearCombinationISH_fSH_fLNS_15FloatRoundStyleE2EEESG_S1J_JEEENS4_5SM1004TMEM4LOAD26SM100_TMEM_LOAD_32dp32b32xESY_NSZ_INS10_ILi2ELi4ELi3EEES13_NSR_INS5_IJS14_S1H_EEENS5_IJS1H_SB_EEEEEEENS4_39AutoVectorizingCopyWithAssumedAlignmentILi128EEENS4_14SM90_TMA_STOREES1Y_S20_S20_EEEvvEEEEvNT_6ParamsE --------------------------
	.section	.nv.constant0._ZN7cutlass13device_kernelINS_4gemm6kernel13GemmUniversalIN4cute5tupleIJiiiiEEENS1_10collective13CollectiveMmaINS1_35MainloopSm100TmaUmmaWarpSpecializedILi8ELi2ELi4ENS5_IJNS4_1CILi1EEESB_SB_EEEEENS5_IJNSA_ILi128EEENSA_ILi64EEESF_EEENS_6half_tENS5_IJlSB_lEEESH_SI_NS4_8TiledMMAINS4_8MMA_AtomIJNS4_20SM100_MMA_F16BF16_SSISH_SH_fLi128ELi64ELNS4_4UMMA5MajorE0ELSN_0ELNSM_7ScaleInE0ELSO_0EEEEEENS4_6LayoutISC_NS5_IJNSA_ILi0EEESS_SS_EEEEENS5_IJNS4_10UnderscoreESV_SV_EEEEENS4_13SM90_TMA_LOADENS4_14ComposedLayoutINS4_7SwizzleILi3ELi4ELi3EEENS4_18smem_ptr_flag_bitsILi16EEENSR_INS5_IJNSA_ILi8EEESF_EEENS5_IJSF_SB_EEEEEEEvNS4_8identityESY_S18_vS19_EENS_8epilogue10collective18CollectiveEpilogueINS1B_23Sm100TmaWarpSpecializedILi3ELi2ELi32ELb1ELb0EEEJSG_NS5_IJNSR_ISE_SB_EENSR_INSA_ILi32EEESB_EEEEESH_SI_SH_SI_NS1B_6fusion15FusionCallbacksIS1F_NS1K_17LinearCombinationISH_fSH_fLNS_15FloatRoundStyleE2EEESG_S1J_JEEENS4_5SM1004TMEM4LOAD26SM100_TMEM_LOAD_32dp32b32xESY_NSZ_INS10_ILi2ELi4ELi3EEES13_NSR_INS5_IJS14_S1H_EEENS5_IJS1H_SB_EEEEEEENS4_39AutoVectorizingCopyWithAssumedAlignmentILi128EEENS4_14SM90_TMA_STOREES1Y_S20_S20_EEEvvEEEEvNT_6ParamsE,"a",@progbits
	.sectionflags	@""
	.align	4
.nv.constant0._ZN7cutlass13device_kernelINS_4gemm6kernel13GemmUniversalIN4cute5tupleIJiiiiEEENS1_10collective13CollectiveMmaINS1_35MainloopSm100TmaUmmaWarpSpecializedILi8ELi2ELi4ENS5_IJNS4_1CILi1EEESB_SB_EEEEENS5_IJNSA_ILi128EEENSA_ILi64EEESF_EEENS_6half_tENS5_IJlSB_lEEESH_SI_NS4_8TiledMMAINS4_8MMA_AtomIJNS4_20SM100_MMA_F16BF16_SSISH_SH_fLi128ELi64ELNS4_4UMMA5MajorE0ELSN_0ELNSM_7ScaleInE0ELSO_0EEEEEENS4_6LayoutISC_NS5_IJNSA_ILi0EEESS_SS_EEEEENS5_IJNS4_10UnderscoreESV_SV_EEEEENS4_13SM90_TMA_LOADENS4_14ComposedLayoutINS4_7SwizzleILi3ELi4ELi3EEENS4_18smem_ptr_flag_bitsILi16EEENSR_INS5_IJNSA_ILi8EEESF_EEENS5_IJSF_SB_EEEEEEEvNS4_8identityESY_S18_vS19_EENS_8epilogue10collective18CollectiveEpilogueINS1B_23Sm100TmaWarpSpecializedILi3ELi2ELi32ELb1ELb0EEEJSG_NS5_IJNSR_ISE_SB_EENSR_INSA_ILi32EEESB_EEEEESH_SI_SH_SI_NS1B_6fusion15FusionCallbacksIS1F_NS1K_17LinearCombinationISH_fSH_fLNS_15FloatRoundStyleE2EEESG_S1J_JEEENS4_5SM1004TMEM4LOAD26SM100_TMEM_LOAD_32dp32b32xESY_NSZ_INS10_ILi2ELi4ELi3EEES13_NSR_INS5_IJS14_S1H_EEENS5_IJS1H_SB_EEEEEEENS4_39AutoVectorizingCopyWithAssumedAlignmentILi128EEENS4_14SM90_TMA_STOREES1Y_S20_S20_EEEvvEEEEvNT_6ParamsE:
	.zero		2944


//--------------------- SYMBOLS --------------------------

	.type		.nv.reservedSmem.offset0,@object
	.size		.nv.reservedSmem.offset0,0x4
	.type		.nv.reservedSmem.cap,@object
	.size		.nv.reservedSmem.cap,0x4
	.type		__assertfail,@function
